	.target	sm_90a

	.elftype	@"ET_EXEC"


//--------------------- .note.nv.tkinfo           --------------------------
	.section	.note.nv.tkinfo,"",@"SHT_NOTE"
	.sectionflags	@"SHF_NOTE_NV_TKINFO"
	.tkinfo
        /*0018*/ 	.word	0x00000002
        /*0030*/ 	.string	""
        /*0030*/ 	.string	"ptxas"
        /*0030*/ 	.string	"Cuda compilation tools, release 13.0, V13.0.88"
        /*0030*/ 	.string	"Build cuda_13.0.r13.0/compiler.36424714_0"
        /*0030*/ 	.string	"-v  -suppress-debug-info  -lineinfo  -arch sm_90a "



//--------------------- .note.nv.cuinfo           --------------------------
	.section	.note.nv.cuinfo,"",@"SHT_NOTE"
	.sectionflags	@"SHF_NOTE_NV_CUINFO"
        /*0018*/ 	.short	0x0002
        /*001a*/ 	.short	0x005a
        /*001c*/ 	.short	0x0082
	.zero		2


//--------------------- .nv.info                  --------------------------
	.section	.nv.info,"",@"SHT_CUDA_INFO"
	.align	4


	//----- nvinfo : EIATTR_REGCOUNT
	.align		4
        /*0000*/ 	.byte	0x04, 0x2f
        /*0002*/ 	.short	(.L_1 - .L_0)
	.align		4
.L_0:
        /*0004*/ 	.word	index@(gluon_wgmma)
        /*0008*/ 	.word	0x0000003a


	//----- nvinfo : EIATTR_FRAME_SIZE
	.align		4
.L_1:
        /*000c*/ 	.byte	0x04, 0x11
        /*000e*/ 	.short	(.L_3 - .L_2)
	.align		4
.L_2:
        /*0010*/ 	.word	index@(gluon_wgmma)
        /*0014*/ 	.word	0x00000000


	//----- nvinfo : EIATTR_MIN_STACK_SIZE
	.align		4
.L_3:
        /*0018*/ 	.byte	0x04, 0x12
        /*001a*/ 	.short	(.L_5 - .L_4)
	.align		4
.L_4:
        /*001c*/ 	.word	index@(gluon_wgmma)
        /*0020*/ 	.word	0x00000000
.L_5:


//--------------------- .nv.compat                --------------------------
	.section	.nv.compat,"",@"SHT_CUDA_COMPAT_INFO"
	.align	4
        /*0000*/ 	.byte	0x02, 0x09, 0x01, 0x00, 0x02, 0x02, 0x04, 0x00, 0x02, 0x05, 0x05, 0x00, 0x03, 0x07, 0x01, 0x01
        /*0010*/ 	.byte	0x02, 0x03, 0x03, 0x00, 0x02, 0x06, 0x01, 0x00, 0x04, 0x0b, 0x08, 0x00, 0x00, 0x00, 0x00, 0x00
        /*0020*/ 	.byte	0x00, 0x00, 0x00, 0x00


//--------------------- .nv.info.gluon_wgmma      --------------------------
	.section	.nv.info.gluon_wgmma,"",@"SHT_CUDA_INFO"
	.sectionflags	@""
	.align	4


	//----- nvinfo : EIATTR_CUDA_API_VERSION
	.align		4
        /*0000*/ 	.byte	0x04, 0x37
        /*0002*/ 	.short	(.L_7 - .L_6)
.L_6:
        /*0004*/ 	.word	0x00000082


	//----- nvinfo : EIATTR_KPARAM_INFO
	.align		4
.L_7:
        /*0008*/ 	.byte	0x04, 0x17
        /*000a*/ 	.short	(.L_9 - .L_8)
.L_8:
        /*000c*/ 	.word	0x00000000
        /*0010*/ 	.short	0x000a
        /*0012*/ 	.short	0x0048
        /*0014*/ 	.byte	0x00, 0xf4, 0x21, 0x00


	//----- nvinfo : EIATTR_KPARAM_INFO
	.align		4
.L_9:
        /*0018*/ 	.byte	0x04, 0x17
        /*001a*/ 	.short	(.L_11 - .L_10)
.L_10:
        /*001c*/ 	.word	0x00000000
        /*0020*/ 	.short	0x0009
        /*0022*/ 	.short	0x0040
        /*0024*/ 	.byte	0x00, 0xf4, 0x21, 0x00


	//----- nvinfo : EIATTR_KPARAM_INFO
	.align		4
.L_11:
        /*0028*/ 	.byte	0x04, 0x17
        /*002a*/ 	.short	(.L_13 - .L_12)
.L_12:
        /*002c*/ 	.word	0x00000000
        /*0030*/ 	.short	0x0008
        /*0032*/ 	.short	0x0038
        /*0034*/ 	.byte	0x00, 0xf0, 0x21, 0x00


	//----- nvinfo : EIATTR_KPARAM_INFO
	.align		4
.L_13:
        /*0038*/ 	.byte	0x04, 0x17
        /*003a*/ 	.short	(.L_15 - .L_14)
.L_14:
        /*003c*/ 	.word	0x00000000
        /*0040*/ 	.short	0x0007
        /*0042*/ 	.short	0x0030
        /*0044*/ 	.byte	0x00, 0xf0, 0x21, 0x00


	//----- nvinfo : EIATTR_KPARAM_INFO
	.align		4
.L_15:
        /*0048*/ 	.byte	0x04, 0x17
        /*004a*/ 	.short	(.L_17 - .L_16)
.L_16:
        /*004c*/ 	.word	0x00000000
        /*0050*/ 	.short	0x0006
        /*0052*/ 	.short	0x0028
        /*0054*/ 	.byte	0x00, 0xf0, 0x21, 0x00


	//----- nvinfo : EIATTR_KPARAM_INFO
	.align		4
.L_17:
        /*0058*/ 	.byte	0x04, 0x17
        /*005a*/ 	.short	(.L_19 - .L_18)
.L_18:
        /*005c*/ 	.word	0x00000000
        /*0060*/ 	.short	0x0005
        /*0062*/ 	.short	0x0020
        /*0064*/ 	.byte	0x00, 0xf0, 0x11, 0x00


	//----- nvinfo : EIATTR_KPARAM_INFO
	.align		4
.L_19:
        /*0068*/ 	.byte	0x04, 0x17
        /*006a*/ 	.short	(.L_21 - .L_20)
.L_20:
        /*006c*/ 	.word	0x00000000
        /*0070*/ 	.short	0x0004
        /*0072*/ 	.short	0x001c
        /*0074*/ 	.byte	0x00, 0xf0, 0x11, 0x00


	//----- nvinfo : EIATTR_KPARAM_INFO
	.align		4
.L_21:
        /*0078*/ 	.byte	0x04, 0x17
        /*007a*/ 	.short	(.L_23 - .L_22)
.L_22:
        /*007c*/ 	.word	0x00000000
        /*0080*/ 	.short	0x0003
        /*0082*/ 	.short	0x0018
        /*0084*/ 	.byte	0x00, 0xf0, 0x11, 0x00


	//----- nvinfo : EIATTR_KPARAM_INFO
	.align		4
.L_23:
        /*0088*/ 	.byte	0x04, 0x17
        /*008a*/ 	.short	(.L_25 - .L_24)
.L_24:
        /*008c*/ 	.word	0x00000000
        /*0090*/ 	.short	0x0002
        /*0092*/ 	.short	0x0010
        /*0094*/ 	.byte	0x00, 0xf4, 0x21, 0x00


	//----- nvinfo : EIATTR_KPARAM_INFO
	.align		4
.L_25:
        /*0098*/ 	.byte	0x04, 0x17
        /*009a*/ 	.short	(.L_27 - .L_26)
.L_26:
        /*009c*/ 	.word	0x00000000
        /*00a0*/ 	.short	0x0001
        /*00a2*/ 	.short	0x0008
        /*00a4*/ 	.byte	0x00, 0xf4, 0x21, 0x00


	//----- nvinfo : EIATTR_KPARAM_INFO
	.align		4
.L_27:
        /*00a8*/ 	.byte	0x04, 0x17
        /*00aa*/ 	.short	(.L_29 - .L_28)
.L_28:
        /*00ac*/ 	.word	0x00000000
        /*00b0*/ 	.short	0x0000
        /*00b2*/ 	.short	0x0000
        /*00b4*/ 	.byte	0x00, 0xf4, 0x21, 0x00


	//----- nvinfo : EIATTR_SPARSE_MMA_MASK
	.align		4
.L_29:
        /*00b8*/ 	.byte	0x03, 0x50
        /*00ba*/ 	.short	0x0000


	//----- nvinfo : EIATTR_MAXREG_COUNT
	.align		4
        /*00bc*/ 	.byte	0x03, 0x1b
        /*00be*/ 	.short	0x00ff


	//----- nvinfo : EIATTR_NUM_BARRIERS
	.align		4
        /*00c0*/ 	.byte	0x02, 0x4c
        /*00c2*/ 	.byte	0x01
	.zero		1


	//----- nvinfo : EIATTR_MERCURY_ISA_VERSION
	.align		4
        /*00c4*/ 	.byte	0x03, 0x5f
        /*00c6*/ 	.short	0x0101


	//----- nvinfo : EIATTR_INT_WARP_WIDE_INSTR_OFFSETS
	.align		4
        /*00c8*/ 	.byte	0x04, 0x31
        /*00ca*/ 	.short	(.L_31 - .L_30)


	//   ....[0]....
.L_30:
        /*00cc*/ 	.word	0x00001260


	//   ....[1]....
        /*00d0*/ 	.word	0x000012f0


	//   ....[2]....
        /*00d4*/ 	.word	0x000015c0


	//   ....[3]....
        /*00d8*/ 	.word	0x000015d0


	//   ....[4]....
        /*00dc*/ 	.word	0x000015e0


	//   ....[5]....
        /*00e0*/ 	.word	0x000015f0


	//   ....[6]....
        /*00e4*/ 	.word	0x00001ac0


	//   ....[7]....
        /*00e8*/ 	.word	0x00001b00


	//----- nvinfo : EIATTR_COOP_GROUP_MASK_REGIDS
	.align		4
.L_31:
        /*00ec*/ 	.byte	0x04, 0x29
        /*00ee*/ 	.short	(.L_33 - .L_32)


	//   ....[0]....
.L_32:
        /*00f0*/ 	.word	0xffffffff


	//   ....[1]....
        /*00f4*/ 	.word	0xffffffff


	//   ....[2]....
        /*00f8*/ 	.word	0xffffffff


	//----- nvinfo : EIATTR_COOP_GROUP_INSTR_OFFSETS
	.align		4
.L_33:
        /*00fc*/ 	.byte	0x04, 0x28
        /*00fe*/ 	.short	(.L_35 - .L_34)


	//   ....[0]....
.L_34:
        /*0100*/ 	.word	0x00000140


	//   ....[1]....
        /*0104*/ 	.word	0x000006e0


	//   ....[2]....
        /*0108*/ 	.word	0x00000cb0


	//----- nvinfo : EIATTR_MBARRIER_INSTR_OFFSETS
	.align		4
.L_35:
        /*010c*/ 	.byte	0x04, 0x39
        /*010e*/ 	.short	(.L_37 - .L_36)


	//   ....[0]....
.L_36:
        /*0110*/ 	.word	0x00001380
        /*0114*/ 	.word	0x000000ff
        /*0118*/ 	.word	0x00006000
        /*011c*/ 	.short	0x0100
        /*011e*/ 	.byte	0x08
	.zero		1


	//   ....[1]....
        /*0120*/ 	.word	0x00001700
        /*0124*/ 	.word	0x000000ff
        /*0128*/ 	.word	0x00006000
        /*012c*/ 	.short	0x010a
        /*012e*/ 	.byte	0x08
	.zero		1


	//   ....[2]....
        /*0130*/ 	.word	0x000019f0
        /*0134*/ 	.word	0x000000ff
        /*0138*/ 	.word	0x00006000
        /*013c*/ 	.short	0x0108
        /*013e*/ 	.byte	0x08
	.zero		1


	//   ....[3]....
        /*0140*/ 	.word	0x00001c90
        /*0144*/ 	.word	0x000000ff
        /*0148*/ 	.word	0x00006000
        /*014c*/ 	.short	0x010a
        /*014e*/ 	.byte	0x08
	.zero		1


	//----- nvinfo : EIATTR_NUM_MBARRIERS
	.align		4
.L_37:
        /*0150*/ 	.byte	0x03, 0x38
        /*0152*/ 	.short	0x0001


	//----- nvinfo : EIATTR_EXIT_INSTR_OFFSETS
	.align		4
        /*0154*/ 	.byte	0x04, 0x1c
        /*0156*/ 	.short	(.L_39 - .L_38)


	//   ....[0]....
.L_38:
        /*0158*/ 	.word	0x00001c80


	//----- nvinfo : EIATTR_REQNTID
	.align		4
.L_39:
        /*015c*/ 	.byte	0x04, 0x10
        /*015e*/ 	.short	(.L_41 - .L_40)
.L_40:
        /*0160*/ 	.word	0x00000100
        /*0164*/ 	.word	0x00000001
        /*0168*/ 	.word	0x00000001


	//----- nvinfo : EIATTR_CRS_STACK_SIZE
	.align		4
.L_41:
        /*016c*/ 	.byte	0x04, 0x1e
        /*016e*/ 	.short	(.L_43 - .L_42)
.L_42:
        /*0170*/ 	.word	0x00000000


	//----- nvinfo : EIATTR_CBANK_PARAM_SIZE
	.align		4
.L_43:
        /*0174*/ 	.byte	0x03, 0x19
        /*0176*/ 	.short	0x0050


	//----- nvinfo : EIATTR_PARAM_CBANK
	.align		4
        /*0178*/ 	.byte	0x04, 0x0a
        /*017a*/ 	.short	(.L_45 - .L_44)
	.align		4
.L_44:
        /*017c*/ 	.word	index@(.nv.constant0.gluon_wgmma)
        /*0180*/ 	.short	0x0210
        /*0182*/ 	.short	0x0050


	//----- nvinfo : EIATTR_SW_WAR
	.align		4
.L_45:
        /*0184*/ 	.byte	0x04, 0x36
        /*0186*/ 	.short	(.L_47 - .L_46)
.L_46:
        /*0188*/ 	.word	0x00000008
.L_47:


//--------------------- .nv.callgraph             --------------------------
	.section	.nv.callgraph,"",@"SHT_CUDA_CALLGRAPH"
	.align	4
	.sectionentsize	8
	.align		4
        /*0000*/ 	.word	0x00000000
	.align		4
        /*0004*/ 	.word	0xffffffff
	.align		4
        /*0008*/ 	.word	0x00000000
	.align		4
        /*000c*/ 	.word	0xfffffffe
	.align		4
        /*0010*/ 	.word	0x00000000
	.align		4
        /*0014*/ 	.word	0xfffffffd
	.align		4
        /*0018*/ 	.word	0x00000000
	.align		4
        /*001c*/ 	.word	0xfffffffc


//--------------------- .text.gluon_wgmma         --------------------------
	.section	.text.gluon_wgmma,"ax",@progbits
	.align	128
        .global         gluon_wgmma
        .type           gluon_wgmma,@function
        .size           gluon_wgmma,(.L_x_53 - gluon_wgmma)
        .other          gluon_wgmma,@"STO_CUDA_ENTRY STV_DEFAULT"
gluon_wgmma:
.text.gluon_wgmma:
[----:B------:R-:W-:Y:S01]  /*0000*/  LDC R1, c[0x0][0x28] ;  /* 0x00000a00ff017b82 */ /* 0x000fe20000000800 */
[----:B------:R-:W1:Y:S07]  /*0010*/  S2R R0, SR_TID.X ;  /* 0x0000000000007919 */ /* 0x000e6e0000002100 */
[----:B------:R-:W2:Y:S01]  /*0020*/  S2UR UR4, SR_CgaCtaId ;  /* 0x00000000000479c3 */ /* 0x000ea20000008800 */
[----:B------:R-:W-:Y:S01]  /*0030*/  UMOV UR8, 0x400 ;  /* 0x0000040000087882 */ /* 0x000fe20000000000 */
[----:B------:R-:W-:Y:S01]  /*0040*/  ULDC UR6, c[0x0][0xc] ;  /* 0x0000030000067ab9 */ /* 0x000fe20000000800 */
[----:B------:R-:W-:Y:S01]  /*0050*/  ULDC.64 UR20, c[0x0][0x250] ;  /* 0x0000940000147ab9 */ /* 0x000fe20000000a00 */
[----:B------:R-:W-:Y:S04]  /*0060*/  BSSY B0, `(.L_x_0) ;  /* 0x000001d000007945 */ /* 0x000fe80003800000 */
[----:B------:R-:W3:Y:S08]  /*0070*/  LDC R9, c[0x0][0x230] ;  /* 0x00008c00ff097b82 */ /* 0x000ef00000000800 */
[----:B------:R-:W-:Y:S08]  /*0080*/  S2UR UR36, SR_CTAID.Y ;  /* 0x00000000002479c3 */ /* 0x000ff00000002600 */
[----:B------:R-:W4:Y:S01]  /*0090*/  S2UR UR5, SR_CTAID.Z ;  /* 0x00000000000579c3 */ /* 0x000f220000002700 */
[----:B--2---:R-:W-:-:S03]  /*00a0*/  ULEA UR8, UR4, UR8, 0x18 ;  /* 0x0000000804087291 */ /* 0x004fc6000f8ec03f */
[----:B------:R-:W-:Y:S01]  /*00b0*/  ULDC UR4, c[0x0][0x10] ;  /* 0x0000040000047ab9 */ /* 0x000fe20000000800 */
[----:B-1----:R-:W-:-:S03]  /*00c0*/  LOP3.LUT R7, R0, 0xff, RZ, 0xc0, !PT ;  /* 0x000000ff00077812 */ /* 0x002fc600078ec0ff */
[----:B------:R-:W1:Y:S01]  /*00d0*/  S2UR UR23, SR_CTAID.X ;  /* 0x00000000001779c3 */ /* 0x000e620000002500 */
[----:B---3--:R-:W-:Y:S01]  /*00e0*/  VIADD R6, R9, 0xffffffff ;  /* 0xffffffff09067836 */ /* 0x008fe20000000000 */
[C---:B------:R-:W-:Y:S02]  /*00f0*/  ISETP.GE.U32.AND P0, PT, R7.reuse, 0x20, PT ;  /* 0x000000200700780c */ /* 0x040fe40003f06070 */
[C---:B------:R-:W-:Y:S02]  /*0100*/  ISETP.NE.U32.AND P2, PT, R7.reuse, RZ, PT ;  /* 0x000000ff0700720c */ /* 0x040fe40003f45070 */
[----:B------:R-:W-:Y:S02]  /*0110*/  LEA R3, R7, UR8, 0x2 ;  /* 0x0000000807037c11 */ /* 0x000fe4000f8e10ff */
[----:B------:R-:W2:Y:S07]  /*0120*/  LDC R2, c[0x0][0x228] ;  /* 0x00008a00ff027b82 */ /* 0x000eae0000000800 */
[----:B------:R3:W-:Y:S01]  /*0130*/  @!P0 STS [R3], RZ ;  /* 0x000000ff03008388 */ /* 0x0007e20000000800 */
[----:B------:R-:W-:-:S03]  /*0140*/  NOP ;  /* 0x0000000000007918 */ /* 0x000fc60000000000 */
[----:B------:R3:W-:Y:S01]  /*0150*/  @!P2 STS [UR8+0x20], R6 ;  /* 0x00002006ff00a988 */ /* 0x0007e20008000808 */
[----:B----4-:R-:W-:-:S04]  /*0160*/  UIMAD UR4, UR5, UR4, UR36 ;  /* 0x00000004050472a4 */ /* 0x010fc8000f8e0224 */
[----:B-1----:R-:W-:-:S04]  /*0170*/  UIMAD UR4, UR4, UR6, UR23 ;  /* 0x00000006040472a4 */ /* 0x002fc8000f8e0217 */
[----:B------:R-:W-:Y:S01]  /*0180*/  UIMAD UR4, UR4, 0x180, URZ ;  /* 0x00000180040478a4 */ /* 0x000fe2000f8e023f */
[----:B--2---:R-:W-:-:S03]  /*0190*/  VIADD R2, R2, 0xffffffff ;  /* 0xffffffff02027836 */ /* 0x004fc60000000000 */
[----:B------:R-:W-:-:S04]  /*01a0*/  UIADD3 UR16, UP0, UR4, UR20, URZ ;  /* 0x0000001404107290 */ /* 0x000fc8000ff1e03f */
[----:B------:R-:W-:Y:S01]  /*01b0*/  ULEA.HI.X.SX32 UR17, UR4, UR21, 0x1, UP0 ;  /* 0x0000001504117291 */ /* 0x000fe200080f0e3f */
[----:B---3--:R-:W-:Y:S11]  /*01c0*/  @P2 BRA `(.L_x_1) ;  /* 0x0000000000182947 */ /* 0x008ff60003800000 */
[----:B------:R-:W1:Y:S01]  /*01d0*/  LDS R4, [UR8+0x8] ;  /* 0x00000808ff047984 */ /* 0x000e620008000800 */
[----:B------:R-:W2:Y:S01]  /*01e0*/  LDC.64 R10, c[0x0][0x210] ;  /* 0x00008400ff0a7b82 */ /* 0x000ea20000000a00 */
[----:B------:R-:W-:Y:S02]  /*01f0*/  IMAD.MOV.U32 R5, RZ, RZ, 0x70 ;  /* 0x00000070ff057424 */ /* 0x000fe400078e00ff */
[----:B--2---:R2:W-:Y:S03]  /*0200*/  STS.64 [UR8], R10 ;  /* 0x0000000aff007988 */ /* 0x0045e60008000a08 */
[----:B-1----:R-:W-:-:S05]  /*0210*/  LOP3.LUT R4, R4, 0x10, R5, 0xd8, !PT ;  /* 0x0000001004047812 */ /* 0x002fca00078ed805 */
[----:B------:R2:W-:Y:S02]  /*0220*/  STS [UR8+0x8], R4 ;  /* 0x00000804ff007988 */ /* 0x0005e40008000808 */
.L_x_1:
[----:B------:R-:W-:Y:S05]  /*0230*/  BSYNC B0 ;  /* 0x0000000000007941 */ /* 0x000fea0003800000 */
.L_x_0:
[----:B------:R-:W-:Y:S04]  /*0240*/  BSSY B0, `(.L_x_2) ;  /* 0x000000a000007945 */ /* 0x000fe80003800000 */
[----:B------:R-:W-:Y:S05]  /*0250*/  @P2 BRA `(.L_x_3) ;  /* 0x0000000000202947 */ /* 0x000fea0003800000 */
[----:B--2---:R-:W1:Y:S01]  /*0260*/  LDS R4, [UR8+0x34] ;  /* 0x00003408ff047984 */ /* 0x004e620008000800 */
[----:B------:R-:W-:Y:S02]  /*0270*/  IMAD.MOV.U32 R5, RZ, RZ, 0x7f000000 ;  /* 0x7f000000ff057424 */ /* 0x000fe400078e00ff */
[----:B------:R-:W-:Y:S01]  /*0280*/  @!P2 IMAD.MOV.U32 R8, RZ, RZ, 0x3f ;  /* 0x0000003fff08a424 */ /* 0x000fe200078e00ff */
[----:B------:R-:W2:Y:S02]  /*0290*/  @!P2 LDS R11, [UR8+0x38] ;  /* 0x00003808ff0ba984 */ /* 0x000ea40008000800 */
[----:B-1----:R-:W-:Y:S02]  /*02a0*/  LOP3.LUT R4, R4, 0xff000000, R5, 0xb8, !PT ;  /* 0xff00000004047812 */ /* 0x002fe400078eb805 */
[----:B--2---:R-:W-:-:S03]  /*02b0*/  @!P2 LOP3.LUT R5, R11, 0xff, R8, 0xb8, !PT ;  /* 0x000000ff0b05a812 */ /* 0x004fc600078eb808 */
[----:B------:R1:W-:Y:S04]  /*02c0*/  STS [UR8+0x34], R4 ;  /* 0x00003404ff007988 */ /* 0x0003e80008000808 */
[----:B------:R1:W-:Y:S02]  /*02d0*/  @!P2 STS [UR8+0x38], R5 ;  /* 0x00003805ff00a988 */ /* 0x0003e40008000808 */
.L_x_3:
[----:B------:R-:W-:Y:S05]  /*02e0*/  BSYNC B0 ;  /* 0x0000000000007941 */ /* 0x000fea0003800000 */
.L_x_2:
[----:B------:R-:W-:Y:S04]  /*02f0*/  BSSY B0, `(.L_x_4) ;  /* 0x000000a000007945 */ /* 0x000fe80003800000 */
[----:B------:R-:W-:Y:S05]  /*0300*/  @P2 BRA `(.L_x_5) ;  /* 0x0000000000202947 */ /* 0x000fea0003800000 */
[----:B-12---:R-:W1:Y:S01]  /*0310*/  LDS R4, [UR8+0x1c] ;  /* 0x00001c08ff047984 */ /* 0x006e620008000800 */
[----:B------:R-:W2:Y:S03]  /*0320*/  LDC.64 R12, c[0x0][0x238] ;  /* 0x00008e00ff0c7b82 */ /* 0x000ea60000000a00 */
[----:B------:R3:W-:Y:S01]  /*0330*/  STS [UR8+0x24], R2 ;  /* 0x00002402ff007988 */ /* 0x0007e20008000808 */
[--C-:B--2---:R-:W-:Y:S02]  /*0340*/  SHF.R.U32.HI R11, RZ, 0x4, R13.reuse ;  /* 0x00000004ff0b7819 */ /* 0x104fe4000001160d */
[----:B------:R-:W-:-:S05]  /*0350*/  SHF.R.U64 R5, R12, 0x4, R13 ;  /* 0x000000040c057819 */ /* 0x000fca000000120d */
[----:B------:R3:W-:Y:S01]  /*0360*/  STS [UR8+0xc], R5 ;  /* 0x00000c05ff007988 */ /* 0x0007e20008000808 */
[----:B-1----:R-:W-:-:S05]  /*0370*/  LOP3.LUT R4, R4, 0xf, R11, 0xb8, !PT ;  /* 0x0000000f04047812 */ /* 0x002fca00078eb80b */
[----:B------:R3:W-:Y:S02]  /*0380*/  STS [UR8+0x1c], R4 ;  /* 0x00001c04ff007988 */ /* 0x0007e40008000808 */
.L_x_5:
[----:B------:R-:W-:Y:S05]  /*0390*/  BSYNC B0 ;  /* 0x0000000000007941 */ /* 0x000fea0003800000 */
.L_x_4:
[----:B------:R-:W-:Y:S04]  /*03a0*/  BSSY B1, `(.L_x_6) ;  /* 0x000001e000017945 */ /* 0x000fe80003800000 */
[----:B------:R-:W-:Y:S01]  /*03b0*/  BSSY B0, `(.L_x_7) ;  /* 0x0000019000007945 */ /* 0x000fe20003800000 */
[----:B------:R-:W-:-:S03]  /*03c0*/  IMAD.MOV.U32 R8, RZ, RZ, RZ ;  /* 0x000000ffff087224 */ /* 0x000fc600078e00ff */
[----:B------:R-:W-:Y:S05]  /*03d0*/  @P2 BRA `(.L_x_8) ;  /* 0x00000000001c2947 */ /* 0x000fea0003800000 */
[----:B-123--:R-:W1:Y:S02]  /*03e0*/  LDS R4, [UR8+0x34] ;  /* 0x00003408ff047984 */ /* 0x00ee640008000800 */
[----:B-1----:R-:W-:-:S05]  /*03f0*/  LOP3.LUT R4, R4, 0x7, RZ, 0xb8, !PT ;  /* 0x0000000704047812 */ /* 0x002fca00078eb8ff */
[----:B------:R1:W-:Y:S01]  /*0400*/  STS [UR8+0x34], R4 ;  /* 0x00003404ff007988 */ /* 0x0003e20008000808 */
[----:B------:R-:W-:Y:S05]  /*0410*/  @P2 BRA `(.L_x_9) ;  /* 0x00000000001c2947 */ /* 0x000fea0003800000 */
[----:B-1----:R-:W1:Y:S02]  /*0420*/  LDS R4, [UR8+0x34] ;  /* 0x00003408ff047984 */ /* 0x002e640008000800 */
[----:B-1----:R-:W-:-:S05]  /*0430*/  LOP3.LUT R4, R4, 0x38, RZ, 0xb8, !PT ;  /* 0x0000003804047812 */ /* 0x002fca00078eb8ff */
[----:B------:R4:W-:Y:S02]  /*0440*/  STS [UR8+0x34], R4 ;  /* 0x00003404ff007988 */ /* 0x0009e40008000808 */
.L_x_8:
[----:B------:R-:W-:Y:S05]  /*0450*/  @P2 BRA `(.L_x_10) ;  /* 0x00000000001c2947 */ /* 0x000fea0003800000 */
[----:B-1234-:R-:W1:Y:S02]  /*0460*/  LDS R4, [UR8+0x8] ;  /* 0x00000808ff047984 */ /* 0x01ee640008000800 */
[----:B-1----:R-:W-:-:S05]  /*0470*/  LOP3.LUT R4, R4, 0x780, RZ, 0xb8, !PT ;  /* 0x0000078004047812 */ /* 0x002fca00078eb8ff */
[----:B------:R2:W-:Y:S02]  /*0480*/  STS [UR8+0x8], R4 ;  /* 0x00000804ff007988 */ /* 0x0005e40008000808 */
.L_x_9:
[----:B------:R-:W-:Y:S05]  /*0490*/  @P2 BRA `(.L_x_11) ;  /* 0x0000000000282947 */ /* 0x000fea0003800000 */
[----:B-12---:R-:W1:Y:S02]  /*04a0*/  LDS R4, [UR8+0x8] ;  /* 0x00000808ff047984 */ /* 0x006e640008000800 */
[----:B-1----:R-:W-:-:S05]  /*04b0*/  LOP3.LUT R4, R4, 0x1800, RZ, 0xb8, !PT ;  /* 0x0000180004047812 */ /* 0x002fca00078eb8ff */
[----:B------:R5:W-:Y:S02]  /*04c0*/  STS [UR8+0x8], R4 ;  /* 0x00000804ff007988 */ /* 0x000be40008000808 */
.L_x_10:
[----:B------:R-:W-:Y:S05]  /*04d0*/  @P2 BREAK B0 ;  /* 0x0000000000002942 */ /* 0x000fea0003800000 */
[----:B------:R-:W-:Y:S05]  /*04e0*/  @P2 BRA `(.L_x_12) ;  /* 0x0000000000242947 */ /* 0x000fea0003800000 */
[----:B-1-3--:R-:W1:Y:S01]  /*04f0*/  LDS R5, [UR8+0x8] ;  /* 0x00000808ff057984 */ /* 0x00ae620008000800 */
[----:B--2-45:R-:W-:-:S05]  /*0500*/  IMAD.MOV.U32 R4, RZ, RZ, 0x6000 ;  /* 0x00006000ff047424 */ /* 0x034fca00078e00ff */
[----:B-1----:R-:W-:-:S04]  /*0510*/  LOP3.LUT R4, R5, 0x6000, R4, 0xd8, !PT ;  /* 0x0000600005047812 */ /* 0x002fc800078ed804 */
[----:B------:R-:W-:-:S05]  /*0520*/  LOP3.LUT R4, R4, 0x400000, RZ, 0xb8, !PT ;  /* 0x0040000004047812 */ /* 0x000fca00078eb8ff */
[----:B------:R3:W-:Y:S02]  /*0530*/  STS [UR8+0x8], R4 ;  /* 0x00000804ff007988 */ /* 0x0007e40008000808 */
.L_x_11:
[----:B------:R-:W-:Y:S05]  /*0540*/  BSYNC B0 ;  /* 0x0000000000007941 */ /* 0x000fea0003800000 */
.L_x_7:
[----:B-123--:R-:W1:Y:S02]  /*0550*/  @!P2 LDS R4, [UR8+0x8] ;  /* 0x00000808ff04a984 */ /* 0x00ee640008000800 */
[----:B-1----:R-:W-:-:S05]  /*0560*/  @!P2 LOP3.LUT R4, R4, 0x8000, RZ, 0xb8, !PT ;  /* 0x000080000404a812 */ /* 0x002fca00078eb8ff */
[----:B------:R1:W-:Y:S02]  /*0570*/  @!P2 STS [UR8+0x8], R4 ;  /* 0x00000804ff00a988 */ /* 0x0003e40008000808 */
.L_x_12:
[----:B------:R-:W-:Y:S05]  /*0580*/  BSYNC B1 ;  /* 0x0000000000017941 */ /* 0x000fea0003800000 */
.L_x_6:
[----:B------:R-:W-:Y:S05]  /*0590*/  WARPSYNC.ALL ;  /* 0x0000000000007948 */ /* 0x000fea0003800000 */
[----:B------:R-:W-:Y:S05]  /*05a0*/  @P0 BRA `(.L_x_13) ;  /* 0x0000000000280947 */ /* 0x000fea0003800000 */
[----:B-12345:R-:W1:Y:S01]  /*05b0*/  S2R R4, SR_LANEID ;  /* 0x0000000000047919 */ /* 0x03ee620000000000 */
[----:B------:R-:W-:Y:S05]  /*05c0*/  WARPSYNC.ALL ;  /* 0x0000000000007948 */ /* 0x000fea0003800000 */
[----:B-1----:R-:W-:-:S05]  /*05d0*/  IMAD.SHL.U32 R10, R4, 0x4, RZ ;  /* 0x00000004040a7824 */ /* 0x002fca00078e00ff */
[----:B------:R-:W1:Y:S01]  /*05e0*/  LDS R11, [R10+UR8] ;  /* 0x000000080a0b7984 */ /* 0x000e620008000800 */
[----:B------:R-:W-:-:S05]  /*05f0*/  IADD3 R4, P1, R10, UR16, RZ ;  /* 0x000000100a047c10 */ /* 0x000fca000ff3e0ff */
[----:B------:R-:W-:-:S05]  /*0600*/  IMAD.X R5, RZ, RZ, UR17, P1 ;  /* 0x00000011ff057e24 */ /* 0x000fca00088e06ff */
[----:B-1----:R1:W2:Y:S01]  /*0610*/  ATOMG.E.EXCH.STRONG.GPU PT, RZ, [R4], R11 ;  /* 0x0000000b04ff73a8 */ /* 0x0022a200041ee100 */
[----:B------:R-:W-:-:S04]  /*0620*/  DEPBAR {5,4,3,2,1,0} ;  /* 0x0000003f0000791a */ /* 0x000fc80000000000 */
[----:B------:R1:W-:Y:S01]  /*0630*/  UTMACCTL.IV [UR16] ;  /* 0x00000000100079b9 */ /* 0x0003e20008000000 */
[----:B------:R-:W-:Y:S01]  /*0640*/  NOP ;  /* 0x0000000000007918 */ /* 0x000fe20000000000 */
.L_x_13:
[----:B------:R-:W-:Y:S05]  /*0650*/  @P0 BRA `(.L_x_14) ;  /* 0x00000000000c0947 */ /* 0x000fea0003800000 */
[----:B------:R0:W-:Y:S01]  /*0660*/  UTMACMDFLUSH ;  /* 0x00000000000079b7 */ /* 0x0001e20000000000 */
[----:B------:R-:W-:Y:S05]  /*0670*/  @P0 BRA `(.L_x_14) ;  /* 0x0000000000040947 */ /* 0x000fea0003800000 */
[----:B------:R-:W-:-:S04]  /*0680*/  DEPBAR.LE SB0, 0x0 ;  /* 0x000080000000791a */ /* 0x000fc80000000000 */
.L_x_14:
[----:B------:R-:W-:Y:S05]  /*0690*/  WARPSYNC.ALL ;  /* 0x0000000000007948 */ /* 0x000fea0003800000 */
[----:B--2---:R-:W-:Y:S06]  /*06a0*/  BAR.SYNC.DEFER_BLOCKING 0x0 ;  /* 0x0000000000007b1d */ /* 0x004fec0000010000 */
[----:B------:R-:W-:Y:S02]  /*06b0*/  BSSY B1, `(.L_x_15) ;  /* 0x000000b000017945 */ /* 0x000fe40003800000 */
[----:B------:R-:W-:Y:S06]  /*06c0*/  BAR.SYNC.DEFER_BLOCKING 0x0 ;  /* 0x0000000000007b1d */ /* 0x000fec0000010000 */
[----:B------:R2:W-:Y:S01]  /*06d0*/  @!P0 STS [R3], RZ ;  /* 0x000000ff03008388 */ /* 0x0005e20000000800 */
[----:B------:R-:W-:Y:S01]  /*06e0*/  NOP ;  /* 0x0000000000007918 */ /* 0x000fe20000000000 */
[----:B------:R-:W-:Y:S05]  /*06f0*/  @P2 BRA `(.L_x_16) ;  /* 0x0000000000182947 */ /* 0x000fea0003800000 */
[----:B-1-345:R-:W1:Y:S01]  /*0700*/  LDS R4, [UR8+0x8] ;  /* 0x00000808ff047984 */ /* 0x03ae620008000800 */
[----:B------:R-:W3:Y:S01]  /*0710*/  LDC.64 R10, c[0x0][0x218] ;  /* 0x00008600ff0a7b82 */ /* 0x000ee20000000a00 */
[----:B------:R-:W-:Y:S02]  /*0720*/  IMAD.MOV.U32 R5, RZ, RZ, 0x70 ;  /* 0x00000070ff057424 */ /* 0x000fe400078e00ff */
[----:B---3--:R3:W-:Y:S03]  /*0730*/  STS.64 [UR8], R10 ;  /* 0x0000000aff007988 */ /* 0x0087e60008000a08 */
[----:B-1----:R-:W-:-:S05]  /*0740*/  LOP3.LUT R4, R4, 0x10, R5, 0xd8, !PT ;  /* 0x0000001004047812 */ /* 0x002fca00078ed805 */
[----:B------:R3:W-:Y:S02]  /*0750*/  STS [UR8+0x8], R4 ;  /* 0x00000804ff007988 */ /* 0x0007e40008000808 */
.L_x_16:
[----:B-1----:R-:W-:Y:S05]  /*0760*/  BSYNC B1 ;  /* 0x0000000000017941 */ /* 0x002fea0003800000 */
.L_x_15:
[----:B------:R-:W-:Y:S04]  /*0770*/  BSSY B2, `(.L_x_17) ;  /* 0x000000f000027945 */ /* 0x000fe80003800000 */
[----:B------:R-:W-:Y:S04]  /*0780*/  BSSY B1, `(.L_x_18) ;  /* 0x000000c000017945 */ /* 0x000fe80003800000 */
[----:B------:R-:W-:Y:S05]  /*0790*/  @P2 BRA `(.L_x_19) ;  /* 0x0000000000282947 */ /* 0x000fea0003800000 */
[----:B---345:R-:W1:Y:S01]  /*07a0*/  LDS R4, [UR8+0x34] ;  /* 0x00003408ff047984 */ /* 0x038e620008000800 */
[----:B------:R-:W-:Y:S01]  /*07b0*/  IMAD.MOV.U32 R5, RZ, RZ, 0x7f000000 ;  /* 0x7f000000ff057424 */ /* 0x000fe200078e00ff */
[----:B------:R-:W-:Y:S05]  /*07c0*/  @P2 BREAK B1 ;  /* 0x0000000000012942 */ /* 0x000fea0003800000 */
[----:B-1----:R-:W-:-:S05]  /*07d0*/  LOP3.LUT R4, R4, 0xff000000, R5, 0xb8, !PT ;  /* 0xff00000004047812 */ /* 0x002fca00078eb805 */
[----:B------:R1:W-:Y:S01]  /*07e0*/  STS [UR8+0x34], R4 ;  /* 0x00003404ff007988 */ /* 0x0003e20008000808 */
[----:B------:R-:W-:Y:S05]  /*07f0*/  @P2 BRA `(.L_x_20) ;  /* 0x0000000000182947 */ /* 0x000fea0003800000 */
[----:B------:R-:W3:Y:S01]  /*0800*/  LDS R5, [UR8+0x38] ;  /* 0x00003808ff057984 */ /* 0x000ee20008000800 */
[----:B-1----:R-:W-:-:S05]  /*0810*/  IMAD.MOV.U32 R4, RZ, RZ, 0x7f ;  /* 0x0000007fff047424 */ /* 0x002fca00078e00ff */
[----:B---3--:R-:W-:-:S05]  /*0820*/  LOP3.LUT R4, R5, 0xff, R4, 0xb8, !PT ;  /* 0x000000ff05047812 */ /* 0x008fca00078eb804 */
[----:B------:R1:W-:Y:S02]  /*0830*/  STS [UR8+0x38], R4 ;  /* 0x00003804ff007988 */ /* 0x0003e40008000808 */
.L_x_19:
[----:B------:R-:W-:Y:S05]  /*0840*/  BSYNC B1 ;  /* 0x0000000000017941 */ /* 0x000fea0003800000 */
.L_x_18:
[----:B------:R1:W-:Y:S02]  /*0850*/  @!P2 STS [UR8+0x20], R6 ;  /* 0x00002006ff00a988 */ /* 0x0003e40008000808 */
.L_x_20:
[----:B------:R-:W-:Y:S05]  /*0860*/  BSYNC B2 ;  /* 0x0000000000027941 */ /* 0x000fea0003800000 */
.L_x_17:
[----:B------:R-:W-:Y:S05]  /*0870*/  WARPSYNC.ALL ;  /* 0x0000000000007948 */ /* 0x000fea0003800000 */
[----:B-1----:R-:W1:Y:S01]  /*0880*/  LDC R6, c[0x0][0x22c] ;  /* 0x00008b00ff067b82 */ /* 0x002e620000000800 */
[----:B------:R-:W-:Y:S01]  /*0890*/  BSSY B2, `(.L_x_21) ;  /* 0x000000b000027945 */ /* 0x000fe20003800000 */
[----:B-1----:R-:W-:-:S03]  /*08a0*/  VIADD R6, R6, 0xffffffff ;  /* 0xffffffff06067836 */ /* 0x002fc60000000000 */
[----:B------:R-:W-:Y:S05]  /*08b0*/  @P2 BRA `(.L_x_22) ;  /* 0x0000000000202947 */ /* 0x000fea0003800000 */
[----:B---345:R-:W1:Y:S01]  /*08c0*/  LDS R4, [UR8+0x1c] ;  /* 0x00001c08ff047984 */ /* 0x038e620008000800 */
[----:B------:R-:W3:Y:S03]  /*08d0*/  LDC.64 R12, c[0x0][0x240] ;  /* 0x00009000ff0c7b82 */ /* 0x000ee60000000a00 */
[----:B------:R4:W-:Y:S01]  /*08e0*/  STS [UR8+0x24], R6 ;  /* 0x00002406ff007988 */ /* 0x0009e20008000808 */
[--C-:B---3--:R-:W-:Y:S02]  /*08f0*/  SHF.R.U32.HI R11, RZ, 0x4, R13.reuse ;  /* 0x00000004ff0b7819 */ /* 0x108fe4000001160d */
[----:B------:R-:W-:-:S05]  /*0900*/  SHF.R.U64 R5, R12, 0x4, R13 ;  /* 0x000000040c057819 */ /* 0x000fca000000120d */
[----:B------:R4:W-:Y:S01]  /*0910*/  STS [UR8+0xc], R5 ;  /* 0x00000c05ff007988 */ /* 0x0009e20008000808 */
[----:B-1----:R-:W-:-:S05]  /*0920*/  LOP3.LUT R4, R4, 0xf, R11, 0xb8, !PT ;  /* 0x0000000f04047812 */ /* 0x002fca00078eb80b */
[----:B------:R4:W-:Y:S02]  /*0930*/  STS [UR8+0x1c], R4 ;  /* 0x00001c04ff007988 */ /* 0x0009e40008000808 */
.L_x_22:
[----:B------:R-:W-:Y:S05]  /*0940*/  BSYNC B2 ;  /* 0x0000000000027941 */ /* 0x000fea0003800000 */
.L_x_21:
[----:B------:R-:W-:Y:S04]  /*0950*/  BSSY B3, `(.L_x_23) ;  /* 0x000001d000037945 */ /* 0x000fe80003800000 */
[----:B------:R-:W-:Y:S04]  /*0960*/  BSSY B2, `(.L_x_24) ;  /* 0x0000018000027945 */ /* 0x000fe80003800000 */
[----:B------:R-:W-:Y:S05]  /*0970*/  @P2 BRA `(.L_x_25) ;  /* 0x00000000001c2947 */ /* 0x000fea0003800000 */
[----:B---345:R-:W1:Y:S02]  /*0980*/  LDS R4, [UR8+0x34] ;  /* 0x00003408ff047984 */ /* 0x038e640008000800 */
[----:B-1----:R-:W-:-:S05]  /*0990*/  LOP3.LUT R4, R4, 0x7, RZ, 0xb8, !PT ;  /* 0x0000000704047812 */ /* 0x002fca00078eb8ff */
[----:B------:R1:W-:Y:S01]  /*09a0*/  STS [UR8+0x34], R4 ;  /* 0x00003404ff007988 */ /* 0x0003e20008000808 */
[----:B------:R-:W-:Y:S05]  /*09b0*/  @P2 BRA `(.L_x_26) ;  /* 0x00000000001c2947 */ /* 0x000fea0003800000 */
[----:B-1----:R-:W1:Y:S02]  /*09c0*/  LDS R4, [UR8+0x34] ;  /* 0x00003408ff047984 */ /* 0x002e640008000800 */
[----:B-1----:R-:W-:-:S05]  /*09d0*/  LOP3.LUT R4, R4, 0x38, RZ, 0xb8, !PT ;  /* 0x0000003804047812 */ /* 0x002fca00078eb8ff */
[----:B------:R1:W-:Y:S02]  /*09e0*/  STS [UR8+0x34], R4 ;  /* 0x00003404ff007988 */ /* 0x0003e40008000808 */
.L_x_25:
[----:B------:R-:W-:Y:S05]  /*09f0*/  @P2 BRA `(.L_x_27) ;  /* 0x00000000001c2947 */ /* 0x000fea0003800000 */
[----:B-1-345:R-:W1:Y:S02]  /*0a00*/  LDS R4, [UR8+0x8] ;  /* 0x00000808ff047984 */ /* 0x03ae640008000800 */
[----:B-1----:R-:W-:-:S05]  /*0a10*/  LOP3.LUT R4, R4, 0x780, RZ, 0xb8, !PT ;  /* 0x0000078004047812 */ /* 0x002fca00078eb8ff */
[----:B------:R3:W-:Y:S02]  /*0a20*/  STS [UR8+0x8], R4 ;  /* 0x00000804ff007988 */ /* 0x0007e40008000808 */
.L_x_26:
[----:B------:R-:W-:Y:S05]  /*0a30*/  @P2 BRA `(.L_x_28) ;  /* 0x0000000000282947 */ /* 0x000fea0003800000 */
[----:B-1-3--:R-:W1:Y:S02]  /*0a40*/  LDS R4, [UR8+0x8] ;  /* 0x00000808ff047984 */ /* 0x00ae640008000800 */
[----:B-1----:R-:W-:-:S05]  /*0a50*/  LOP3.LUT R4, R4, 0x1800, RZ, 0xb8, !PT ;  /* 0x0000180004047812 */ /* 0x002fca00078eb8ff */
[----:B------:R1:W-:Y:S02]  /*0a60*/  STS [UR8+0x8], R4 ;  /* 0x00000804ff007988 */ /* 0x0003e40008000808 */
.L_x_27:
[----:B------:R-:W-:Y:S05]  /*0a70*/  @P2 BREAK B2 ;  /* 0x0000000000022942 */ /* 0x000fea0003800000 */
[----:B------:R-:W-:Y:S05]  /*0a80*/  @P2 BRA `(.L_x_29) ;  /* 0x0000000000242947 */ /* 0x000fea0003800000 */
[----:B-1-345:R-:W1:Y:S01]  /*0a90*/  LDS R4, [UR8+0x8] ;  /* 0x00000808ff047984 */ /* 0x03ae620008000800 */
[----:B------:R-:W-:-:S05]  /*0aa0*/  IMAD.MOV.U32 R5, RZ, RZ, 0x6000 ;  /* 0x00006000ff057424 */ /* 0x000fca00078e00ff */
[----:B-1----:R-:W-:-:S04]  /*0ab0*/  LOP3.LUT R4, R4, 0x6000, R5, 0xd8, !PT ;  /* 0x0000600004047812 */ /* 0x002fc800078ed805 */
[----:B------:R-:W-:-:S05]  /*0ac0*/  LOP3.LUT R4, R4, 0x400000, RZ, 0xb8, !PT ;  /* 0x0040000004047812 */ /* 0x000fca00078eb8ff */
[----:B------:R4:W-:Y:S02]  /*0ad0*/  STS [UR8+0x8], R4 ;  /* 0x00000804ff007988 */ /* 0x0009e40008000808 */
.L_x_28:
[----:B------:R-:W-:Y:S05]  /*0ae0*/  BSYNC B2 ;  /* 0x0000000000027941 */ /* 0x000fea0003800000 */
.L_x_24:
[----:B-1-34-:R-:W1:Y:S02]  /*0af0*/  @!P2 LDS R4, [UR8+0x8] ;  /* 0x00000808ff04a984 */ /* 0x01ae640008000800 */
[----:B-1----:R-:W-:-:S05]  /*0b00*/  @!P2 LOP3.LUT R4, R4, 0x8000, RZ, 0xb8, !PT ;  /* 0x000080000404a812 */ /* 0x002fca00078eb8ff */
[----:B------:R1:W-:Y:S02]  /*0b10*/  @!P2 STS [UR8+0x8], R4 ;  /* 0x00000804ff00a988 */ /* 0x0003e40008000808 */
.L_x_29:
[----:B------:R-:W-:Y:S05]  /*0b20*/  BSYNC B3 ;  /* 0x0000000000037941 */ /* 0x000fea0003800000 */
.L_x_23:
[----:B------:R-:W-:Y:S05]  /*0b30*/  WARPSYNC.ALL ;  /* 0x0000000000007948 */ /* 0x000fea0003800000 */
[----:B------:R-:W-:-:S04]  /*0b40*/  UIADD3 UR19, UR4, 0x80, URZ ;  /* 0x0000008004137890 */ /* 0x000fc8000fffe03f */
[----:B------:R-:W-:-:S04]  /*0b50*/  UIADD3 UR18, UP0, UR19, UR20, URZ ;  /* 0x0000001413127290 */ /* 0x000fc8000ff1e03f */
[----:B------:R-:W-:Y:S01]  /*0b60*/  ULEA.HI.X.SX32 UR19, UR19, UR21, 0x1, UP0 ;  /* 0x0000001513137291 */ /* 0x000fe200080f0e3f */
[----:B------:R-:W-:Y:S11]  /*0b70*/  @P0 BRA `(.L_x_30) ;  /* 0x0000000000280947 */ /* 0x000ff60003800000 */
[----:B-1-345:R-:W1:Y:S01]  /*0b80*/  S2R R4, SR_LANEID ;  /* 0x0000000000047919 */ /* 0x03ae620000000000 */
[----:B------:R-:W-:Y:S05]  /*0b90*/  WARPSYNC.ALL ;  /* 0x0000000000007948 */ /* 0x000fea0003800000 */
[----:B-1----:R-:W-:-:S05]  /*0ba0*/  IMAD.SHL.U32 R10, R4, 0x4, RZ ;  /* 0x00000004040a7824 */ /* 0x002fca00078e00ff */
[----:B------:R-:W1:Y:S01]  /*0bb0*/  LDS R11, [R10+UR8] ;  /* 0x000000080a0b7984 */ /* 0x000e620008000800 */
[----:B------:R-:W-:-:S05]  /*0bc0*/  IADD3 R4, P1, R10, UR18, RZ ;  /* 0x000000120a047c10 */ /* 0x000fca000ff3e0ff */
[----:B------:R-:W-:-:S05]  /*0bd0*/  IMAD.X R5, RZ, RZ, UR19, P1 ;  /* 0x00000013ff057e24 */ /* 0x000fca00088e06ff */
[----:B-1----:R1:W3:Y:S01]  /*0be0*/  ATOMG.E.EXCH.STRONG.GPU PT, RZ, [R4], R11 ;  /* 0x0000000b04ff73a8 */ /* 0x0022e200041ee100 */
[----:B------:R-:W-:-:S04]  /*0bf0*/  DEPBAR {5,4,3,2,1,0} ;  /* 0x0000003f0000791a */ /* 0x000fc80000000000 */
[----:B------:R1:W-:Y:S01]  /*0c00*/  UTMACCTL.IV [UR18] ;  /* 0x00000000120079b9 */ /* 0x0003e20008000000 */
[----:B------:R-:W-:Y:S01]  /*0c10*/  NOP ;  /* 0x0000000000007918 */ /* 0x000fe20000000000 */
.L_x_30:
[----:B------:R-:W-:Y:S05]  /*0c20*/  @P0 BRA `(.L_x_31) ;  /* 0x00000000000c0947 */ /* 0x000fea0003800000 */
[----:B------:R0:W-:Y:S01]  /*0c30*/  UTMACMDFLUSH ;  /* 0x00000000000079b7 */ /* 0x0001e20000000000 */
[----:B------:R-:W-:Y:S05]  /*0c40*/  @P0 BRA `(.L_x_31) ;  /* 0x0000000000040947 */ /* 0x000fea0003800000 */
[----:B------:R-:W-:-:S04]  /*0c50*/  DEPBAR.LE SB0, 0x0 ;  /* 0x000080000000791a */ /* 0x000fc80000000000 */
.L_x_31:
[----:B------:R-:W-:Y:S05]  /*0c60*/  WARPSYNC.ALL ;  /* 0x0000000000007948 */ /* 0x000fea0003800000 */
[----:B---3--:R-:W-:Y:S06]  /*0c70*/  BAR.SYNC.DEFER_BLOCKING 0x0 ;  /* 0x0000000000007b1d */ /* 0x008fec0000010000 */
[----:B------:R-:W-:Y:S02]  /*0c80*/  BSSY B3, `(.L_x_32) ;  /* 0x000000b000037945 */ /* 0x000fe40003800000 */
[----:B------:R-:W-:Y:S06]  /*0c90*/  BAR.SYNC.DEFER_BLOCKING 0x0 ;  /* 0x0000000000007b1d */ /* 0x000fec0000010000 */
[----:B------:R3:W-:Y:S01]  /*0ca0*/  @!P0 STS [R3], RZ ;  /* 0x000000ff03008388 */ /* 0x0007e20000000800 */
[----:B------:R-:W-:Y:S01]  /*0cb0*/  NOP ;  /* 0x0000000000007918 */ /* 0x000fe20000000000 */
[----:B------:R-:W-:Y:S05]  /*0cc0*/  @P2 BRA `(.L_x_33) ;  /* 0x0000000000182947 */ /* 0x000fea0003800000 */
[----:B--23--:R-:W2:Y:S01]  /*0cd0*/  LDS R3, [UR8+0x8] ;  /* 0x00000808ff037984 */ /* 0x00cea20008000800 */
[----:B-1----:R-:W1:Y:S01]  /*0ce0*/  LDC.64 R10, c[0x0][0x220] ;  /* 0x00008800ff0a7b82 */ /* 0x002e620000000a00 */
[----:B----45:R-:W-:Y:S02]  /*0cf0*/  IMAD.MOV.U32 R4, RZ, RZ, 0x70 ;  /* 0x00000070ff047424 */ /* 0x030fe400078e00ff */
[----:B-1----:R1:W-:Y:S03]  /*0d00*/  STS.64 [UR8], R10 ;  /* 0x0000000aff007988 */ /* 0x0023e60008000a08 */
[----:B--2---:R-:W-:-:S05]  /*0d10*/  LOP3.LUT R3, R3, 0x10, R4, 0xd8, !PT ;  /* 0x0000001003037812 */ /* 0x004fca00078ed804 */
[----:B------:R1:W-:Y:S02]  /*0d20*/  STS [UR8+0x8], R3 ;  /* 0x00000803ff007988 */ /* 0x0003e40008000808 */
.L_x_33:
[----:B-1----:R-:W-:Y:S05]  /*0d30*/  BSYNC B3 ;  /* 0x0000000000037941 */ /* 0x002fea0003800000 */
.L_x_32:
[----:B------:R-:W-:Y:S04]  /*0d40*/  BSSY B3, `(.L_x_34) ;  /* 0x0000033000037945 */ /* 0x000fe80003800000 */
[----:B------:R-:W-:Y:S04]  /*0d50*/  BSSY B4, `(.L_x_35) ;  /* 0x000002e000047945 */ /* 0x000fe80003800000 */
[----:B------:R-:W-:Y:S05]  /*0d60*/  @P2 BRA `(.L_x_36) ;  /* 0x0000000000242947 */ /* 0x000fea0003800000 */
[----:B--23--:R-:W1:Y:S01]  /*0d70*/  LDS R3, [UR8+0x34] ;  /* 0x00003408ff037984 */ /* 0x00ce620008000800 */
[----:B----45:R-:W-:-:S05]  /*0d80*/  IMAD.MOV.U32 R4, RZ, RZ, 0x7f000000 ;  /* 0x7f000000ff047424 */ /* 0x030fca00078e00ff */
[----:B-1----:R-:W-:-:S05]  /*0d90*/  LOP3.LUT R3, R3, 0xff000000, R4, 0xb8, !PT ;  /* 0xff00000003037812 */ /* 0x002fca00078eb804 */
[----:B------:R1:W-:Y:S01]  /*0da0*/  STS [UR8+0x34], R3 ;  /* 0x00003403ff007988 */ /* 0x0003e20008000808 */
[----:B------:R-:W-:Y:S05]  /*0db0*/  @P2 BRA `(.L_x_37) ;  /* 0x0000000000182947 */ /* 0x000fea0003800000 */
[----:B-1----:R-:W1:Y:S01]  /*0dc0*/  LDS R3, [UR8+0x38] ;  /* 0x00003808ff037984 */ /* 0x002e620008000800 */
[----:B------:R-:W-:-:S05]  /*0dd0*/  IMAD.MOV.U32 R4, RZ, RZ, 0x3f ;  /* 0x0000003fff047424 */ /* 0x000fca00078e00ff */
[----:B-1----:R-:W-:-:S05]  /*0de0*/  LOP3.LUT R3, R3, 0xff, R4, 0xb8, !PT ;  /* 0x000000ff03037812 */ /* 0x002fca00078eb804 */
[----:B------:R1:W-:Y:S02]  /*0df0*/  STS [UR8+0x38], R3 ;  /* 0x00003803ff007988 */ /* 0x0003e40008000808 */
.L_x_36:
[----:B------:R-:W-:Y:S05]  /*0e00*/  @P2 BRA `(.L_x_38) ;  /* 0x00000000000c2947 */ /* 0x000fea0003800000 */
[----:B------:R1:W-:Y:S02]  /*0e10*/  STS [UR8+0x20], R6 ;  /* 0x00002006ff007988 */ /* 0x0003e40008000808 */
.L_x_37:
[----:B------:R-:W-:Y:S05]  /*0e20*/  @P2 BRA `(.L_x_39) ;  /* 0x0000000000242947 */ /* 0x000fea0003800000 */
[----:B------:R1:W-:Y:S02]  /*0e30*/  STS [UR8+0x24], R2 ;  /* 0x00002402ff007988 */ /* 0x0003e40008000808 */
.L_x_38:
[----:B------:R-:W-:Y:S05]  /*0e40*/  @P2 BRA `(.L_x_40) ;  /* 0x00000000002c2947 */ /* 0x000fea0003800000 */
[----:B-1----:R-:W1:Y:S01]  /*0e50*/  LDS R2, [UR8+0x1c] ;  /* 0x00001c08ff027984 */ /* 0x002e620008000800 */
[----:B------:R-:W4:Y:S02]  /*0e60*/  LDC.64 R10, c[0x0][0x248] ;  /* 0x00009200ff0a7b82 */ /* 0x000f240000000a00 */
[--C-:B----4-:R-:W-:Y:S02]  /*0e70*/  SHF.R.U32.HI R5, RZ, 0x4, R11.reuse ;  /* 0x00000004ff057819 */ /* 0x110fe4000001160b */
[----:B--23--:R-:W-:-:S05]  /*0e80*/  SHF.R.U64 R3, R10, 0x4, R11 ;  /* 0x000000040a037819 */ /* 0x00cfca000000120b */
[----:B------:R2:W-:Y:S01]  /*0e90*/  STS [UR8+0xc], R3 ;  /* 0x00000c03ff007988 */ /* 0x0005e20008000808 */
[----:B-1----:R-:W-:-:S05]  /*0ea0*/  LOP3.LUT R2, R2, 0xf, R5, 0xb8, !PT ;  /* 0x0000000f02027812 */ /* 0x002fca00078eb805 */
[----:B------:R2:W-:Y:S02]  /*0eb0*/  STS [UR8+0x1c], R2 ;  /* 0x00001c02ff007988 */ /* 0x0005e40008000808 */
.L_x_39:
[----:B------:R-:W-:Y:S05]  /*0ec0*/  @P2 BRA `(.L_x_41) ;  /* 0x00000000001c2947 */ /* 0x000fea0003800000 */
[----:B--2---:R-:W2:Y:S02]  /*0ed0*/  LDS R2, [UR8+0x34] ;  /* 0x00003408ff027984 */ /* 0x004ea40008000800 */
[----:B--2---:R-:W-:-:S05]  /*0ee0*/  LOP3.LUT R2, R2, 0x7, RZ, 0xb8, !PT ;  /* 0x0000000702027812 */ /* 0x004fca00078eb8ff */
[----:B------:R2:W-:Y:S02]  /*0ef0*/  STS [UR8+0x34], R2 ;  /* 0x00003402ff007988 */ /* 0x0005e40008000808 */
.L_x_40:
[----:B------:R-:W-:Y:S05]  /*0f00*/  @P2 BRA `(.L_x_42) ;  /* 0x00000000001c2947 */ /* 0x000fea0003800000 */
[----:B-12---:R-:W1:Y:S02]  /*0f10*/  LDS R2, [UR8+0x34] ;  /* 0x00003408ff027984 */ /* 0x006e640008000800 */
[----:B-1----:R-:W-:-:S05]  /*0f20*/  LOP3.LUT R2, R2, 0x38, RZ, 0xb8, !PT ;  /* 0x0000003802027812 */ /* 0x002fca00078eb8ff */
[----:B------:R1:W-:Y:S02]  /*0f30*/  STS [UR8+0x34], R2 ;  /* 0x00003402ff007988 */ /* 0x0003e40008000808 */
.L_x_41:
[----:B------:R-:W-:Y:S05]  /*0f40*/  @P2 BRA `(.L_x_43) ;  /* 0x00000000001c2947 */ /* 0x000fea0003800000 */
[----:B-12---:R-:W1:Y:S02]  /*0f50*/  LDS R2, [UR8+0x8] ;  /* 0x00000808ff027984 */ /* 0x006e640008000800 */
[----:B-1----:R-:W-:-:S05]  /*0f60*/  LOP3.LUT R2, R2, 0x780, RZ, 0xb8, !PT ;  /* 0x0000078002027812 */ /* 0x002fca00078eb8ff */
[----:B------:R1:W-:Y:S02]  /*0f70*/  STS [UR8+0x8], R2 ;  /* 0x00000802ff007988 */ /* 0x0003e40008000808 */
.L_x_42:
[----:B------:R-:W-:Y:S05]  /*0f80*/  @P2 BRA `(.L_x_44) ;  /* 0x0000000000282947 */ /* 0x000fea0003800000 */
[----:B-12---:R-:W1:Y:S02]  /*0f90*/  LDS R2, [UR8+0x8] ;  /* 0x00000808ff027984 */ /* 0x006e640008000800 */
[----:B-1----:R-:W-:-:S05]  /*0fa0*/  LOP3.LUT R2, R2, 0x1800, RZ, 0xb8, !PT ;  /* 0x0000180002027812 */ /* 0x002fca00078eb8ff */
[----:B------:R1:W-:Y:S02]  /*0fb0*/  STS [UR8+0x8], R2 ;  /* 0x00000802ff007988 */ /* 0x0003e40008000808 */
.L_x_43:
[----:B------:R-:W-:Y:S05]  /*0fc0*/  @P2 BREAK B4 ;  /* 0x0000000000042942 */ /* 0x000fea0003800000 */
[----:B------:R-:W-:Y:S05]  /*0fd0*/  @P2 BRA `(.L_x_45) ;  /* 0x0000000000242947 */ /* 0x000fea0003800000 */
[----:B-12---:R-:W1:Y:S01]  /*0fe0*/  LDS R2, [UR8+0x8] ;  /* 0x00000808ff027984 */ /* 0x006e620008000800 */
[----:B---3--:R-:W-:-:S05]  /*0ff0*/  IMAD.MOV.U32 R3, RZ, RZ, 0x6000 ;  /* 0x00006000ff037424 */ /* 0x008fca00078e00ff */
[----:B-1----:R-:W-:-:S04]  /*1000*/  LOP3.LUT R2, R2, 0x6000, R3, 0xd8, !PT ;  /* 0x0000600002027812 */ /* 0x002fc800078ed803 */
[----:B------:R-:W-:-:S05]  /*1010*/  LOP3.LUT R2, R2, 0x400000, RZ, 0xb8, !PT ;  /* 0x0040000002027812 */ /* 0x000fca00078eb8ff */
[----:B------:R1:W-:Y:S02]  /*1020*/  STS [UR8+0x8], R2 ;  /* 0x00000802ff007988 */ /* 0x0003e40008000808 */
.L_x_44:
[----:B------:R-:W-:Y:S05]  /*1030*/  BSYNC B4 ;  /* 0x0000000000047941 */ /* 0x000fea0003800000 */
.L_x_35:
[----:B-12---:R-:W1:Y:S02]  /*1040*/  @!P2 LDS R2, [UR8+0x8] ;  /* 0x00000808ff02a984 */ /* 0x006e640008000800 */
[----:B-1----:R-:W-:-:S05]  /*1050*/  @!P2 LOP3.LUT R2, R2, 0x8000, RZ, 0xb8, !PT ;  /* 0x000080000202a812 */ /* 0x002fca00078eb8ff */
[----:B------:R1:W-:Y:S02]  /*1060*/  @!P2 STS [UR8+0x8], R2 ;  /* 0x00000802ff00a988 */ /* 0x0003e40008000808 */
.L_x_45:
[----:B------:R-:W-:Y:S05]  /*1070*/  BSYNC B3 ;  /* 0x0000000000037941 */ /* 0x000fea0003800000 */
.L_x_34:
[----:B------:R-:W-:Y:S05]  /*1080*/  WARPSYNC.ALL ;  /* 0x0000000000007948 */ /* 0x000fea0003800000 */
[----:B------:R-:W-:Y:S01]  /*1090*/  UIADD3 UR4, UR4, 0x100, URZ ;  /* 0x0000010004047890 */ /* 0x000fe2000fffe03f */
[----:B------:R-:W-:Y:S02]  /*10a0*/  ISETP.GE.AND P1, PT, R9, 0x1, PT ;  /* 0x000000010900780c */ /* 0x000fe40003f26270 */
[----:B------:R-:W-:Y:S02]  /*10b0*/  CS2R R24, SRZ ;  /* 0x0000000000187805 */ /* 0x000fe4000001ff00 */
[----:B------:R-:W-:Y:S01]  /*10c0*/  CS2R R26, SRZ ;  /* 0x00000000001a7805 */ /* 0x000fe2000001ff00 */
[----:B------:R-:W-:Y:S01]  /*10d0*/  UIADD3 UR20, UP0, UR4, UR20, URZ ;  /* 0x0000001404147290 */ /* 0x000fe2000ff1e03f */
[----:B------:R-:W-:-:S03]  /*10e0*/  IMAD.MOV.U32 R28, RZ, RZ, RZ ;  /* 0x000000ffff1c7224 */ /* 0x000fc600078e00ff */
[----:B------:R-:W-:Y:S01]  /*10f0*/  ULEA.HI.X.SX32 UR21, UR4, UR21, 0x1, UP0 ;  /* 0x0000001504157291 */ /* 0x000fe200080f0e3f */
[----:B------:R-:W-:Y:S11]  /*1100*/  @P0 BRA `(.L_x_46) ;  /* 0x0000000000280947 */ /* 0x000ff60003800000 */
[----:B-12---:R-:W4:Y:S01]  /*1110*/  S2R R2, SR_LANEID ;  /* 0x0000000000027919 */ /* 0x006f220000000000 */
[----:B------:R-:W-:Y:S05]  /*1120*/  WARPSYNC.ALL ;  /* 0x0000000000007948 */ /* 0x000fea0003800000 */
[----:B----45:R-:W-:-:S05]  /*1130*/  IMAD.SHL.U32 R4, R2, 0x4, RZ ;  /* 0x0000000402047824 */ /* 0x030fca00078e00ff */
[----:B------:R-:W1:Y:S01]  /*1140*/  LDS R5, [R4+UR8] ;  /* 0x0000000804057984 */ /* 0x000e620008000800 */
[----:B------:R-:W-:-:S05]  /*1150*/  IADD3 R2, P3, R4, UR20, RZ ;  /* 0x0000001404027c10 */ /* 0x000fca000ff7e0ff */
[----:B---3--:R-:W-:-:S05]  /*1160*/  IMAD.X R3, RZ, RZ, UR21, P3 ;  /* 0x00000015ff037e24 */ /* 0x008fca00098e06ff */
[----:B-1----:R1:W2:Y:S01]  /*1170*/  ATOMG.E.EXCH.STRONG.GPU PT, RZ, [R2], R5 ;  /* 0x0000000502ff73a8 */ /* 0x0022a200041ee100 */
[----:B------:R-:W-:-:S04]  /*1180*/  DEPBAR {5,4,3,2,1,0} ;  /* 0x0000003f0000791a */ /* 0x000fc80000000000 */
[----:B------:R1:W-:Y:S01]  /*1190*/  UTMACCTL.IV [UR20] ;  /* 0x00000000140079b9 */ /* 0x0003e20008000000 */
[----:B------:R-:W-:Y:S01]  /*11a0*/  NOP ;  /* 0x0000000000007918 */ /* 0x000fe20000000000 */
.L_x_46:
[----:B------:R-:W-:Y:S05]  /*11b0*/  @P0 BRA `(.L_x_47) ;  /* 0x00000000000c0947 */ /* 0x000fea0003800000 */
[----:B------:R0:W-:Y:S01]  /*11c0*/  UTMACMDFLUSH ;  /* 0x00000000000079b7 */ /* 0x0001e20000000000 */
[----:B------:R-:W-:Y:S05]  /*11d0*/  @P0 BRA `(.L_x_47) ;  /* 0x0000000000040947 */ /* 0x000fea0003800000 */
[----:B------:R-:W-:-:S04]  /*11e0*/  DEPBAR.LE SB0, 0x0 ;  /* 0x000080000000791a */ /* 0x000fc80000000000 */
.L_x_47:
[----:B------:R-:W-:Y:S05]  /*11f0*/  WARPSYNC.ALL ;  /* 0x0000000000007948 */ /* 0x000fea0003800000 */
[----:B--2---:R-:W-:Y:S01]  /*1200*/  BAR.SYNC.DEFER_BLOCKING 0x0 ;  /* 0x0000000000007b1d */ /* 0x004fe20000010000 */
[----:B------:R-:W-:Y:S01]  /*1210*/  USHF.L.U32 UR27, UR23, 0x6, URZ ;  /* 0x00000006171b7899 */ /* 0x000fe2000800063f */
[----:B------:R-:W-:Y:S01]  /*1220*/  IMAD.MOV.U32 R29, RZ, RZ, RZ ;  /* 0x000000ffff1d7224 */ /* 0x000fe200078e00ff */
[----:B------:R-:W-:Y:S01]  /*1230*/  USHF.L.U32 UR11, UR36, 0x7, URZ ;  /* 0x00000007240b7899 */ /* 0x000fe2000800063f */
[----:B------:R-:W-:Y:S02]  /*1240*/  CS2R R30, SRZ ;  /* 0x00000000001e7805 */ /* 0x000fe4000001ff00 */
[----:B------:R-:W-:Y:S01]  /*1250*/  CS2R R32, SRZ ;  /* 0x0000000000207805 */ /* 0x000fe2000001ff00 */
[----:B------:R-:W-:Y:S01]  /*1260*/  VOTEU.ALL UP0, P2 ;  /* 0x00000000003f7886 */ /* 0x000fe20001000000 */
[----:B------:R-:W-:Y:S01]  /*1270*/  UMOV UR4, 0x1 ;  /* 0x0000000100047882 */ /* 0x000fe20000000000 */
[----:B------:R-:W-:-:S02]  /*1280*/  CS2R R34, SRZ ;  /* 0x0000000000227805 */ /* 0x000fc4000001ff00 */
[----:B------:R-:W-:Y:S02]  /*1290*/  CS2R R36, SRZ ;  /* 0x0000000000247805 */ /* 0x000fe4000001ff00 */
[----:B------:R-:W-:Y:S01]  /*12a0*/  CS2R R38, SRZ ;  /* 0x0000000000267805 */ /* 0x000fe2000001ff00 */
[----:B------:R-:W-:-:S04]  /*12b0*/  @!UP0 UIADD3 UR4, -UR4, 0x100000, URZ ;  /* 0x0010000004048890 */ /* 0x000fc8000fffe13f */
[----:B------:R-:W-:Y:S02]  /*12c0*/  @!UP0 USHF.L.U32 UR5, UR4, 0xb, URZ ;  /* 0x0000000b04058899 */ /* 0x000fe4000800063f */
[----:B------:R-:W-:Y:S01]  /*12d0*/  @!UP0 USHF.L.U32 UR4, UR4, 0x1, URZ ;  /* 0x0000000104048899 */ /* 0x000fe2000800063f */
[----:B------:R-:W-:Y:S01]  /*12e0*/  CS2R R40, SRZ ;  /* 0x0000000000287805 */ /* 0x000fe2000001ff00 */
[----:B------:R-:W-:Y:S01]  /*12f0*/  VOTEU.ALL UP0, P2 ;  /* 0x00000000003f7886 */ /* 0x000fe20001000000 */
[----:B------:R-:W-:Y:S02]  /*1300*/  CS2R R42, SRZ ;  /* 0x00000000002a7805 */ /* 0x000fe4000001ff00 */
[----:B------:R-:W-:Y:S02]  /*1310*/  CS2R R44, SRZ ;  /* 0x00000000002c7805 */ /* 0x000fe4000001ff00 */
[----:B------:R-:W-:Y:S02]  /*1320*/  CS2R R46, SRZ ;  /* 0x00000000002e7805 */ /* 0x000fe4000001ff00 */
[----:B------:R-:W-:-:S02]  /*1330*/  CS2R R48, SRZ ;  /* 0x0000000000307805 */ /* 0x000fc4000001ff00 */
[----:B------:R-:W-:Y:S02]  /*1340*/  CS2R R50, SRZ ;  /* 0x0000000000327805 */ /* 0x000fe4000001ff00 */
[----:B------:R-:W-:Y:S02]  /*1350*/  CS2R R52, SRZ ;  /* 0x0000000000347805 */ /* 0x000fe4000001ff00 */
[----:B------:R-:W-:Y:S01]  /*1360*/  CS2R R54, SRZ ;  /* 0x0000000000367805 */ /* 0x000fe2000001ff00 */
[----:B------:R-:W2:Y:S02]  /*1370*/  FENCE.VIEW.ASYNC.S ;  /* 0x00000000000073c6 */ /* 0x000ea40000000000 */
[----:B--2---:R2:W1:Y:S01]  /*1380*/  @!UP0 SYNCS.EXCH.64 URZ, [UR8+0x6000], UR4 ;  /* 0x00600004083f85b2 */ /* 0x0044620008000100 */
[----:B------:R-:W-:Y:S05]  /*1390*/  @!P1 BRA `(.L_x_48) ;  /* 0x00000004003c9947 */ /* 0x000fea0003800000 */
[----:B--2---:R-:W-:Y:S01]  /*13a0*/  UIADD3 UR5, UR8, 0x4000, URZ ;  /* 0x0000400008057890 */ /* 0x004fe2000fffe03f */
[----:B-1----:R-:W-:Y:S01]  /*13b0*/  SHF.R.U32.HI R2, RZ, 0x5, R0 ;  /* 0x00000005ff027819 */ /* 0x002fe20000011600 */
[----:B------:R-:W-:Y:S01]  /*13c0*/  UMOV UR4, URZ ;  /* 0x0000003f00047c82 */ /* 0x000fe20008000000 */
[----:B------:R-:W-:Y:S01]  /*13d0*/  CS2R R24, SRZ ;  /* 0x0000000000187805 */ /* 0x000fe2000001ff00 */
[----:B------:R-:W-:Y:S01]  /*13e0*/  USHF.R.U32.HI UR5, URZ, 0x4, UR5 ;  /* 0x000000043f057899 */ /* 0x000fe20008011605 */
[----:B------:R-:W-:Y:S02]  /*13f0*/  R2UR UR37, R2 ;  /* 0x00000000022572ca */ /* 0x000fe400000e0000 */
[----:B------:R-:W-:Y:S02]  /*1400*/  CS2R R26, SRZ ;  /* 0x00000000001a7805 */ /* 0x000fe4000001ff00 */
[----:B------:R-:W-:Y:S01]  /*1410*/  CS2R R28, SRZ ;  /* 0x00000000001c7805 */ /* 0x000fe2000001ff00 */
[----:B------:R-:W-:Y:S01]  /*1420*/  USGXT.U32 UR22, UR5, 0xe ;  /* 0x0000000e0516789a */ /* 0x000fe20008000000 */
[----:B------:R-:W-:-:S02]  /*1430*/  CS2R R30, SRZ ;  /* 0x00000000001e7805 */ /* 0x000fc4000001ff00 */
[----:B------:R-:W-:Y:S02]  /*1440*/  CS2R R32, SRZ ;  /* 0x0000000000207805 */ /* 0x000fe4000001ff00 */
[----:B------:R-:W-:Y:S01]  /*1450*/  CS2R R34, SRZ ;  /* 0x0000000000227805 */ /* 0x000fe2000001ff00 */
[----:B------:R-:W-:Y:S01]  /*1460*/  UIADD3 UR12, UP0, UR22, 0x2, URZ ;  /* 0x00000002160c7890 */ /* 0x000fe2000ff1e03f */
[----:B------:R-:W-:Y:S02]  /*1470*/  CS2R R36, SRZ ;  /* 0x0000000000247805 */ /* 0x000fe4000001ff00 */
[----:B------:R-:W-:Y:S02]  /*1480*/  CS2R R38, SRZ ;  /* 0x0000000000267805 */ /* 0x000fe4000001ff00 */
[----:B------:R-:W-:Y:S01]  /*1490*/  CS2R R40, SRZ ;  /* 0x0000000000287805 */ /* 0x000fe2000001ff00 */
[----:B------:R-:W-:Y:S01]  /*14a0*/  UIADD3.X UR13, UR4, 0x40000040, URZ, UP0, !UPT ;  /* 0x40000040040d7890 */ /* 0x000fe200087fe43f */
[----:B------:R-:W-:-:S02]  /*14b0*/  CS2R R42, SRZ ;  /* 0x00000000002a7805 */ /* 0x000fc4000001ff00 */
[----:B------:R-:W-:Y:S02]  /*14c0*/  CS2R R44, SRZ ;  /* 0x00000000002c7805 */ /* 0x000fe4000001ff00 */
[----:B------:R-:W-:Y:S02]  /*14d0*/  CS2R R46, SRZ ;  /* 0x00000000002e7805 */ /* 0x000fe4000001ff00 */
[----:B------:R-:W-:Y:S02]  /*14e0*/  CS2R R48, SRZ ;  /* 0x0000000000307805 */ /* 0x000fe4000001ff00 */
[----:B------:R-:W-:Y:S02]  /*14f0*/  CS2R R50, SRZ ;  /* 0x0000000000327805 */ /* 0x000fe4000001ff00 */
[----:B------:R-:W-:Y:S02]  /*1500*/  CS2R R52, SRZ ;  /* 0x0000000000347805 */ /* 0x000fe4000001ff00 */
[----:B------:R-:W-:Y:S01]  /*1510*/  CS2R R54, SRZ ;  /* 0x0000000000367805 */ /* 0x000fe2000001ff00 */
[----:B------:R-:W-:-:S02]  /*1520*/  UIADD3.64 UR28, UR12, 0x2, URZ ;  /* 0x000000020c1c7897 */ /* 0x000fc4000fffe03f */
[----:B------:R-:W-:Y:S01]  /*1530*/  UIADD3.64 UR32, UR12, 0x4, URZ ;  /* 0x000000040c207897 */ /* 0x000fe2000fffe03f */
[----:B------:R-:W-:-:S11]  /*1540*/  UMOV UR26, URZ ;  /* 0x0000003f001a7c82 */ /* 0x000fd60008000000 */
.L_x_50:
[----:B------:R-:W-:Y:S01]  /*1550*/  BAR.SYNC.DEFER_BLOCKING 0x0 ;  /* 0x0000000000007b1d */ /* 0x000fe20000010000 */
[----:B------:R-:W-:Y:S01]  /*1560*/  ELECT P0, URZ, PT ;  /* 0x00000000003f782f */ /* 0x000fe20003800000 */
[----:B------:R-:W-:Y:S01]  /*1570*/  @!P2 IMAD.MOV.U32 R2, RZ, RZ, 0x6000 ;  /* 0x00006000ff02a424 */ /* 0x000fe200078e00ff */
[----:B------:R-:W-:Y:S02]  /*1580*/  ELECT P1, URZ, PT ;  /* 0x00000000003f782f */ /* 0x000fe40003820000 */
[C---:B------:R-:W-:Y:S01]  /*1590*/  ISETP.LT.U32.AND P0, PT, R7.reuse, 0x20, P0 ;  /* 0x000000200700780c */ /* 0x040fe20000701070 */
[----:B------:R-:W-:Y:S01]  /*15a0*/  UMOV UR10, UR26 ;  /* 0x0000001a000a7c82 */ /* 0x000fe20008000000 */
[----:B------:R-:W-:-:S11]  /*15b0*/  ISETP.LT.U32.AND P1, PT, R7, 0x20, P1 ;  /* 0x000000200700780c */ /* 0x000fd60000f21070 */
[----:B------:R-:W-:Y:S01]  /*15c0*/  VOTEU.ANY UP0, P0 ;  /* 0x00000000003f7886 */ /* 0x000fe20000000100 */
[----:B------:R-:W-:Y:S01]  /*15d0*/  VOTEU.ANY UP2, P0 ;  /* 0x00000000003f7886 */ /* 0x000fe20000040100 */
[----:B------:R-:W-:Y:S01]  /*15e0*/  VOTEU.ANY UP1, P1 ;  /* 0x00000000003f7886 */ /* 0x000fe20000820100 */
[----:B------:R-:W-:Y:S02]  /*15f0*/  VOTEU.ANY UP3, P1 ;  /* 0x00000000003f7886 */ /* 0x000fe40000860100 */
[----:B------:R-:W-:Y:S02]  /*1600*/  @UP0 UIADD3 UR24, UR8, 0x4000, URZ ;  /* 0x0000400008180890 */ /* 0x000fe4000fffe03f */
[----:B------:R1:W-:Y:S01]  /*1610*/  @!P2 SYNCS.ARRIVE.TRANS64 RZ, [UR8+0x6000], R2 ;  /* 0x00600002ffffa9a7 */ /* 0x0003e20008000008 */
[----:B------:R-:W-:Y:S01]  /*1620*/  @UP0 UIADD3 UR25, UR8, 0x6000, URZ ;  /* 0x0000600008190890 */ /* 0x000fe2000fffe03f */
[----:B------:R-:W-:Y:S01]  /*1630*/  @UP0 UMOV UR4, UR16 ;  /* 0x0000001000040c82 */ /* 0x000fe20008000000 */
[----:B------:R-:W-:Y:S01]  /*1640*/  @UP0 UMOV UR5, UR17 ;  /* 0x0000001100050c82 */ /* 0x000fe20008000000 */
[----:B------:R-:W-:Y:S01]  /*1650*/  BAR.SYNC.DEFER_BLOCKING 0x0 ;  /* 0x0000000000007b1d */ /* 0x000fe20000010000 */
[----:B------:R-:W-:Y:S01]  /*1660*/  @UP1 UIADD3 UR9, UR8, 0x6000, URZ ;  /* 0x0000600008091890 */ /* 0x000fe2000fffe03f */
[----:B-1----:R-:W-:-:S04]  /*1670*/  SHF.L.U32 R2, R8, 0x1f, RZ ;  /* 0x0000001f08027819 */ /* 0x002fc800000006ff */
[----:B------:R-:W-:Y:S01]  /*1680*/  @UP1 UMOV UR6, UR18 ;  /* 0x0000001200061c82 */ /* 0x000fe20008000000 */
[----:B------:R-:W-:Y:S01]  /*1690*/  @UP1 UMOV UR7, UR19 ;  /* 0x0000001300071c82 */ /* 0x000fe20008000000 */
[----:B------:R1:W-:Y:S01]  /*16a0*/  @UP2 UTMALDG.2D [UR24], [UR4] ;  /* 0x00000018040025b4 */ /* 0x0003e20008008000 */
[----:B------:R2:W-:Y:S06]  /*16b0*/  MEMBAR.ALL.CTA ;  /* 0x0000000000007992 */ /* 0x0005ec0000008000 */
[----:B--2---:R-:W2:Y:S02]  /*16c0*/  FENCE.VIEW.ASYNC.S ;  /* 0x00000000000073c6 */ /* 0x004ea40000000000 */
[----:B--2---:R-:W-:Y:S06]  /*16d0*/  BAR.SYNC.DEFER_BLOCKING 0x0 ;  /* 0x0000000000007b1d */ /* 0x004fec0000010000 */
[----:B------:R1:W-:Y:S02]  /*16e0*/  @UP3 UTMALDG.2D [UR8], [UR6] ;  /* 0x00000008060035b4 */ /* 0x0003e40008008000 */
[----:B------:R-:W-:Y:S06]  /*16f0*/  BAR.SYNC.DEFER_BLOCKING 0x0 ;  /* 0x0000000000007b1d */ /* 0x000fec0000010000 */
[----:B------:R-:W2:Y:S02]  /*1700*/  SYNCS.PHASECHK.TRANS64.TRYWAIT P0, [UR8+0x6000], R2 ;  /* 0x00600002ff0075a7 */ /* 0x000ea40008000148 */
[----:B-12---:R-:W-:Y:S05]  /*1710*/  @!P0 BRA `(.L_x_49) ;  /* 0x00000004005c8947 */ /* 0x006fea0003800000 */
.L_x_51:
[----:B------:R-:W-:Y:S01]  /*1720*/  USHF.L.U32 UR4, UR37, 0x7, URZ ;  /* 0x0000000725047899 */ /* 0x000fe2000800063f */
[----:B------:R-:W-:Y:S02]  /*1730*/  WARPGROUP.DEPBAR.LE gsb0, 0x0 ;  /* 0x00008000000079c5 */ /* 0x000fe40000010000 */
[----:B------:R-:W-:Y:S01]  /*1740*/  WARPGROUP.ARRIVE ;  /* 0x00000000000079c5 */ /* 0x000fe20000000000 */
[----:B------:R-:W-:Y:S01]  /*1750*/  ULOP3.LUT UR4, UR4, 0x200, URZ, 0xc0, !UPT ;  /* 0x0000020004047892 */ /* 0x000fe2000f8ec03f */
[----:B------:R-:W1:Y:S01]  /*1760*/  LDC R2, c[0x0][0x230] ;  /* 0x00008c00ff027b82 */ /* 0x000e620000000800 */
[----:B------:R-:W-:Y:S01]  /*1770*/  UMOV UR5, 0x40000040 ;  /* 0x4000004000057882 */ /* 0x000fe20000000000 */
[----:B------:R-:W-:Y:S01]  /*1780*/  UMOV UR7, 0x40000040 ;  /* 0x4000004000077882 */ /* 0x000fe20000000000 */
[----:B------:R-:W-:Y:S01]  /*1790*/  ULEA.HI UR4, UR8, UR4, URZ, 0x1c ;  /* 0x0000000408047291 */ /* 0x000fe2000f8fe03f */
[----:B------:R-:W-:Y:S01]  /*17a0*/  LOP3.LUT R8, R8, 0x1, RZ, 0x3c, !PT ;  /* 0x0000000108087812 */ /* 0x000fe200078e3cff */
[----:B------:R-:W-:-:S02]  /*17b0*/  UIADD3 UR26, UR26, 0x80, URZ ;  /* 0x000000801a1a7890 */ /* 0x000fc4000fffe03f */
[----:B------:R-:W-:-:S03]  /*17c0*/  ULOP3.LUT UR6, UR4, 0x3fff, URZ, 0xc0, !UPT ;  /* 0x00003fff04067892 */ /* 0x000fc6000f8ec03f */
[----:B------:R-:W-:Y:S01]  /*17d0*/  UMOV UR4, UR22 ;  /* 0x0000001600047c82 */ /* 0x000fe20008000000 */
[----:B------:R-:W-:-:S05]  /*17e0*/  UIADD3 UR14, UP0, UR6, 0x2, URZ ;  /* 0x00000002060e7890 */ /* 0x000fca000ff1e03f */
[----:B------:R-:W-:Y:S01]  /*17f0*/  QGMMA.64x64x32.F32.E4M3.E4M3 R24, gdesc[UR4], R24 ;  /* 0x00e00000041879f3 */ /* 0x000fe20008700818 */
[----:B------:R-:W-:Y:S02]  /*1800*/  UMOV UR4, URZ ;  /* 0x0000003f00047c82 */ /* 0x000fe40008000000 */
[----:B------:R-:W-:-:S04]  /*1810*/  UIADD3.X UR15, UR4, 0x40000040, URZ, UP0, !UPT ;  /* 0x40000040040f7890 */ /* 0x000fc800087fe43f */
[----:B------:R-:W-:Y:S01]  /*1820*/  UIADD3.64 UR30, UR14, 0x2, URZ ;  /* 0x000000020e1e7897 */ /* 0x000fe2000fffe03f */
[----:B-1----:R-:W-:Y:S01]  /*1830*/  ISETP.LE.AND P0, PT, R2, UR26, PT ;  /* 0x0000001a02007c0c */ /* 0x002fe2000bf03270 */
[----:B------:R-:W-:-:S03]  /*1840*/  UIADD3.64 UR34, UR14, 0x4, URZ ;  /* 0x000000040e227897 */ /* 0x000fc6000fffe03f */
[----:B------:R-:W-:Y:S04]  /*1850*/  QGMMA.64x64x32.F32.E4M3.E4M3 R24, gdesc[UR12], R24 ;  /* 0x00e000000c1879f3 */ /* 0x000fe80008700818 */
[----:B------:R-:W-:Y:S04]  /*1860*/  QGMMA.64x64x32.F32.E4M3.E4M3 R24, gdesc[UR28], R24 ;  /* 0x00e000001c1879f3 */ /* 0x000fe80008700818 */
[----:B------:R-:W-:Y:S01]  /*1870*/  QGMMA.64x64x32.F32.E4M3.E4M3 R24, gdesc[UR32], R24, gsb0 ;  /* 0x00e00000201879f3 */ /* 0x000fe20008000818 */
[----:B------:R-:W-:Y:S05]  /*1880*/  @!P0 BRA `(.L_x_50) ;  /* 0xfffffffc00308947 */ /* 0x000fea000383ffff */
.L_x_48:
[C---:B-1----:R-:W-:Y:S01]  /*1890*/  IMAD.SHL.U32 R2, R0.reuse, 0x40, RZ ;  /* 0x0000004000027824 */ /* 0x042fe200078e00ff */
[----:B------:R-:W-:Y:S02]  /*18a0*/  WARPGROUP.DEPBAR.LE gsb0, 0x0 ;  /* 0x00008000000079c5 */ /* 0x000fe40000010000 */
[C---:B----45:R-:W-:Y:S01]  /*18b0*/  IMAD.SHL.U32 R4, R0.reuse, 0x2, RZ ;  /* 0x0000000200047824 */ /* 0x070fe200078e00ff */
[----:B------:R-:W-:Y:S01]  /*18c0*/  BAR.SYNC.DEFER_BLOCKING 0x0 ;  /* 0x0000000000007b1d */ /* 0x000fe20000010000 */
[----:B---3--:R-:W-:Y:S02]  /*18d0*/  LOP3.LUT R3, R0, 0x1c, RZ, 0xc0, !PT ;  /* 0x0000001c00037812 */ /* 0x008fe400078ec0ff */
[----:B------:R-:W-:Y:S02]  /*18e0*/  ELECT P0, URZ, PT ;  /* 0x00000000003f782f */ /* 0x000fe40003800000 */
[----:B------:R-:W-:Y:S02]  /*18f0*/  LOP3.LUT R2, R2, 0x1800, RZ, 0xc0, !PT ;  /* 0x0000180002027812 */ /* 0x000fe400078ec0ff */
[----:B------:R-:W-:Y:S01]  /*1900*/  LOP3.LUT R4, R4, 0x6, RZ, 0xc0, !PT ;  /* 0x0000000604047812 */ /* 0x000fe200078ec0ff */
[----:B------:R-:W-:Y:S01]  /*1910*/  UMOV UR9, UR11 ;  /* 0x0000000b00097c82 */ /* 0x000fe20008000000 */
[----:B------:R-:W-:Y:S01]  /*1920*/  SHF.R.U32.HI R0, RZ, 0x1, R0 ;  /* 0x00000001ff007819 */ /* 0x000fe20000011600 */
[----:B------:R-:W-:Y:S01]  /*1930*/  IMAD R2, R3, 0x20, R2 ;  /* 0x0000002003027824 */ /* 0x000fe200078e0202 */
[----:B------:R-:W-:Y:S01]  /*1940*/  F2FP.SATFINITE.E4M3.F32.PACK_AB_MERGE_C R24, R25, R24, RZ ;  /* 0x000000181918723e */ /* 0x000fe200048070ff */
[----:B------:R-:W-:Y:S01]  /*1950*/  IMAD R3, R3, 0x4, R4 ;  /* 0x0000000403037824 */ /* 0x000fe200078e0204 */
[----:B------:R-:W-:Y:S01]  /*1960*/  F2FP.SATFINITE.E4M3.F32.PACK_AB_MERGE_C R26, R27, R26, RZ ;  /* 0x0000001a1b1a723e */ /* 0x000fe200048070ff */
[----:B------:R-:W-:Y:S01]  /*1970*/  UMOV UR10, UR27 ;  /* 0x0000001b000a7c82 */ /* 0x000fe20008000000 */
[----:B------:R-:W-:Y:S01]  /*1980*/  F2FP.SATFINITE.E4M3.F32.PACK_AB_MERGE_C R28, R29, R28, RZ ;  /* 0x0000001c1d1c723e */ /* 0x000fe200048070ff */
[----:B------:R-:W-:Y:S01]  /*1990*/  IMAD.IADD R3, R2, 0x1, R3 ;  /* 0x0000000102037824 */ /* 0x000fe200078e0203 */
[----:B------:R-:W-:-:S02]  /*19a0*/  F2FP.SATFINITE.E4M3.F32.PACK_AB_MERGE_C R30, R31, R30, RZ ;  /* 0x0000001e1f1e723e */ /* 0x000fc400048070ff */
[----:B------:R-:W-:Y:S02]  /*19b0*/  F2FP.SATFINITE.E4M3.F32.PACK_AB_MERGE_C R32, R33, R32, RZ ;  /* 0x000000202120723e */ /* 0x000fe400048070ff */
[----:B------:R-:W-:Y:S02]  /*19c0*/  LOP3.LUT R3, R3, 0x40, R0, 0x78, !PT ;  /* 0x0000004003037812 */ /* 0x000fe400078e7800 */
[----:B------:R-:W-:Y:S02]  /*19d0*/  F2FP.SATFINITE.E4M3.F32.PACK_AB_MERGE_C R34, R35, R34, RZ ;  /* 0x000000222322723e */ /* 0x000fe400048070ff */
[----:B------:R-:W-:Y:S01]  /*19e0*/  F2FP.SATFINITE.E4M3.F32.PACK_AB_MERGE_C R36, R37, R36, RZ ;  /* 0x000000242524723e */ /* 0x000fe200048070ff */
[----:B------:R-:W1:Y:S01]  /*19f0*/  @!P2 SYNCS.CCTL.IV [UR8+0x6000] ;  /* 0x00600000ff00a9b1 */ /* 0x000e620008000008 */
[----:B------:R-:W-:Y:S01]  /*1a00*/  F2FP.SATFINITE.E4M3.F32.PACK_AB_MERGE_C R38, R39, R38, RZ ;  /* 0x000000262726723e */ /* 0x000fe200048070ff */
[----:B-1----:R-:W-:Y:S01]  /*1a10*/  STS.U16 [R3+UR8], R24 ;  /* 0x0000001803007988 */ /* 0x002fe20008000408 */
[----:B------:R-:W-:-:S02]  /*1a20*/  ISETP.LT.U32.AND P0, PT, R7, 0x20, P0 ;  /* 0x000000200700780c */ /* 0x000fc40000701070 */
[----:B------:R-:W-:Y:S01]  /*1a30*/  LOP3.LUT R5, R3, 0x10, RZ, 0x3c, !PT ;  /* 0x0000001003057812 */ /* 0x000fe200078e3cff */
[----:B------:R-:W-:Y:S01]  /*1a40*/  STS.U16 [R3+UR8+0x400], R26 ;  /* 0x0004001a03007988 */ /* 0x000fe20008000408 */
[----:B------:R-:W-:Y:S02]  /*1a50*/  F2FP.SATFINITE.E4M3.F32.PACK_AB_MERGE_C R40, R41, R40, RZ ;  /* 0x000000282928723e */ /* 0x000fe400048070ff */
[----:B------:R-:W-:Y:S01]  /*1a60*/  F2FP.SATFINITE.E4M3.F32.PACK_AB_MERGE_C R42, R43, R42, RZ ;  /* 0x0000002a2b2a723e */ /* 0x000fe200048070ff */
[----:B------:R-:W-:Y:S01]  /*1a70*/  STS.U16 [R3+UR8+0x8], R28 ;  /* 0x0000081c03007988 */ /* 0x000fe20008000408 */
[----:B------:R-:W-:Y:S02]  /*1a80*/  F2FP.SATFINITE.E4M3.F32.PACK_AB_MERGE_C R44, R45, R44, RZ ;  /* 0x0000002c2d2c723e */ /* 0x000fe400048070ff */
[----:B------:R-:W-:Y:S01]  /*1a90*/  F2FP.SATFINITE.E4M3.F32.PACK_AB_MERGE_C R46, R47, R46, RZ ;  /* 0x0000002e2f2e723e */ /* 0x000fe200048070ff */
[----:B------:R-:W-:Y:S01]  /*1aa0*/  STS.U16 [R3+UR8+0x408], R30 ;  /* 0x0004081e03007988 */ /* 0x000fe20008000408 */
[----:B------:R-:W-:Y:S01]  /*1ab0*/  LOP3.LUT R7, R3, 0x20, RZ, 0x3c, !PT ;  /* 0x0000002003077812 */ /* 0x000fe200078e3cff */
[----:B------:R-:W-:Y:S01]  /*1ac0*/  VOTEU.ANY UP0, P0 ;  /* 0x00000000003f7886 */ /* 0x000fe20000000100 */
[----:B------:R-:W-:Y:S01]  /*1ad0*/  F2FP.SATFINITE.E4M3.F32.PACK_AB_MERGE_C R48, R49, R48, RZ ;  /* 0x000000303130723e */ /* 0x000fe200048070ff */
[----:B------:R-:W-:Y:S01]  /*1ae0*/  STS.U16 [R5+UR8], R32 ;  /* 0x0000002005007988 */ /* 0x000fe20008000408 */
[----:B------:R-:W-:Y:S01]  /*1af0*/  F2FP.SATFINITE.E4M3.F32.PACK_AB_MERGE_C R50, R51, R50, RZ ;  /* 0x000000323332723e */ /* 0x000fe200048070ff */
[----:B------:R-:W-:Y:S01]  /*1b00*/  VOTEU.ANY UP1, P0 ;  /* 0x00000000003f7886 */ /* 0x000fe20000020100 */
[----:B------:R-:W-:Y:S01]  /*1b10*/  F2FP.SATFINITE.E4M3.F32.PACK_AB_MERGE_C R52, R53, R52, RZ ;  /* 0x000000343534723e */ /* 0x000fe200048070ff */
[----:B------:R-:W-:Y:S01]  /*1b20*/  STS.U16 [R5+UR8+0x400], R34 ;  /* 0x0004002205007988 */ /* 0x000fe20008000408 */
[----:B------:R-:W-:Y:S01]  /*1b30*/  F2FP.SATFINITE.E4M3.F32.PACK_AB_MERGE_C R54, R55, R54, RZ ;  /* 0x000000363736723e */ /* 0x000fe200048070ff */
[----:B--2---:R-:W-:Y:S01]  /*1b40*/  @UP0 UMOV UR4, UR20 ;  /* 0x0000001400040c82 */ /* 0x004fe20008000000 */
[----:B------:R-:W-:Y:S01]  /*1b50*/  LOP3.LUT R9, R3, 0x30, RZ, 0x3c, !PT ;  /* 0x0000003003097812 */ /* 0x000fe200078e3cff */
[----:B------:R-:W-:Y:S01]  /*1b60*/  STS.U16 [R5+UR8+0x8], R36 ;  /* 0x0000082405007988 */ /* 0x000fe20008000408 */
[----:B------:R-:W-:-:S03]  /*1b70*/  @UP0 UMOV UR5, UR21 ;  /* 0x0000001500050c82 */ /* 0x000fc60008000000 */
[----:B------:R-:W-:Y:S04]  /*1b80*/  STS.U16 [R5+UR8+0x408], R38 ;  /* 0x0004082605007988 */ /* 0x000fe80008000408 */
[----:B------:R-:W-:Y:S04]  /*1b90*/  STS.U16 [R7+UR8], R40 ;  /* 0x0000002807007988 */ /* 0x000fe80008000408 */
[----:B------:R-:W-:Y:S04]  /*1ba0*/  STS.U16 [R7+UR8+0x400], R42 ;  /* 0x0004002a07007988 */ /* 0x000fe80008000408 */
[----:B------:R-:W-:Y:S04]  /*1bb0*/  STS.U16 [R7+UR8+0x8], R44 ;  /* 0x0000082c07007988 */ /* 0x000fe80008000408 */
[----:B------:R-:W-:Y:S04]  /*1bc0*/  STS.U16 [R7+UR8+0x408], R46 ;  /* 0x0004082e07007988 */ /* 0x000fe80008000408 */
[----:B------:R-:W-:Y:S04]  /*1bd0*/  STS.U16 [R9+UR8], R48 ;  /* 0x0000003009007988 */ /* 0x000fe80008000408 */
[----:B------:R-:W-:Y:S04]  /*1be0*/  STS.U16 [R9+UR8+0x400], R50 ;  /* 0x0004003209007988 */ /* 0x000fe80008000408 */
[----:B------:R-:W-:Y:S04]  /*1bf0*/  STS.U16 [R9+UR8+0x8], R52 ;  /* 0x0000083409007988 */ /* 0x000fe80008000408 */
[----:B------:R-:W-:Y:S01]  /*1c00*/  STS.U16 [R9+UR8+0x408], R54 ;  /* 0x0004083609007988 */ /* 0x000fe20008000408 */
[----:B------:R1:W-:Y:S06]  /*1c10*/  MEMBAR.ALL.CTA ;  /* 0x0000000000007992 */ /* 0x0003ec0000008000 */
[----:B-1----:R-:W1:Y:S02]  /*1c20*/  FENCE.VIEW.ASYNC.S ;  /* 0x00000000000073c6 */ /* 0x002e640000000000 */
[----:B-1----:R-:W-:Y:S06]  /*1c30*/  BAR.SYNC.DEFER_BLOCKING 0x0 ;  /* 0x0000000000007b1d */ /* 0x002fec0000010000 */
[----:B------:R1:W-:Y:S01]  /*1c40*/  @UP1 UTMASTG.2D [UR8], [UR4] ;  /* 0x00000008040013b5 */ /* 0x0003e20008008000 */
[----:B------:R0:W-:Y:S01]  /*1c50*/  UTMACMDFLUSH ;  /* 0x00000000000079b7 */ /* 0x0001e20000000000 */
[----:B------:R-:W-:-:S04]  /*1c60*/  DEPBAR.LE SB0, 0x0 ;  /* 0x000080000000791a */ /* 0x000fc80000000000 */
[----:B------:R-:W-:Y:S06]  /*1c70*/  BAR.SYNC.DEFER_BLOCKING 0x0 ;  /* 0x0000000000007b1d */ /* 0x000fec0000010000 */
[----:B-1----:R-:W-:Y:S05]  /*1c80*/  EXIT ;  /* 0x000000000000794d */ /* 0x002fea0003800000 */
.L_x_49:
[----:B------:R-:W1:Y:S02]  /*1c90*/  SYNCS.PHASECHK.TRANS64.TRYWAIT P0, [UR8+0x6000], R2 ;  /* 0x00600002ff0075a7 */ /* 0x000e640008000148 */
[----:B-1----:R-:W-:Y:S05]  /*1ca0*/  @!P0 BRA `(.L_x_49) ;  /* 0xfffffffc00f88947 */ /* 0x002fea000383ffff */
[----:B------:R-:W-:Y:S05]  /*1cb0*/  BRA `(.L_x_51) ;  /* 0xfffffff800987947 */ /* 0x000fea000383ffff */
.L_x_52:
[----:B------:R-:W-:-:S00]  /*1cc0*/  BRA `(.L_x_52) ;  /* 0xfffffffc00fc7947 */ /* 0x000fc0000383ffff */
[----:B------:R-:W-:-:S00]  /*1cd0*/  NOP ;  /* 0x0000000000007918 */ /* 0x000fc00000000000 */
        /* <DEDUP_REMOVED lines=10> */
.L_x_53:


//--------------------- .nv.shared.gluon_wgmma    --------------------------
	.section	.nv.shared.gluon_wgmma,"aw",@nobits
	.sectionflags	@""
	.align	16
	.zero		1024


//--------------------- .nv.shared.reserved.0     --------------------------
	.section	.nv.shared.reserved.0,"aw",@nobits
	.weak		__nv_reservedSMEM_offset_0_alias
	.size		__nv_reservedSMEM_offset_0_alias, 0, 0
	.other		__nv_reservedSMEM_offset_0_alias,@"STO_CUDA_RESERVED_SHARED STV_DEFAULT"
__nv_reservedSMEM_offset_0_alias:
	.zero		0


//--------------------- .nv.constant0.gluon_wgmma --------------------------
	.section	.nv.constant0.gluon_wgmma,"a",@progbits
	.sectionflags	@""
	.align	4
.nv.constant0.gluon_wgmma:
	.zero		608


//--------------------- SYMBOLS --------------------------

	.type		.nv.reservedSmem.offset0,@object
	.size		.nv.reservedSmem.offset0,0x4
